	.target	sm_100a

	.elftype	@"ET_EXEC"


//--------------------- .note.nv.tkinfo           --------------------------
	.section	.note.nv.tkinfo,"",@"SHT_NOTE"
	.sectionflags	@"SHF_NOTE_NV_TKINFO"
	.tkinfo
        /*0018*/ 	.word	0x00000081
        /*0030*/ 	.string	""
        /*0030*/ 	.string	"ptxas-blackwell"
        /*0030*/ 	.string	"Cuda compilation tools, release 12.9, V12.9.86"
        /*0030*/ 	.string	"Build cuda_12.9.r12.9/compiler.36037853_0"
        /*0030*/ 	.string	"-v  -suppress-debug-info  -lineinfo  -arch sm_100a "



//--------------------- .note.nv.cuver            --------------------------
	.section	.note.nv.cuver,"",@"SHT_NOTE"
	.sectionflags	@"SHF_NOTE_NV_CUVER"
        /*0018*/ 	.short	0x0001
        /*001a*/ 	.short	0x0064
        /*001c*/ 	.short	0x0001
        /*001e*/ 	.short	0x0000
        /*0020*/ 	.short	0x0001
        /*0022*/ 	.short	0x0000


//--------------------- .nv.info                  --------------------------
	.section	.nv.info,"",@"SHT_CUDA_INFO"
	.align	4


	//----- nvinfo : EIATTR_REGCOUNT
	.align		4
        /*0000*/ 	.byte	0x04, 0x2f
        /*0002*/ 	.short	(.L_4 - .L_3)
	.align		4
.L_3:
        /*0004*/ 	.word	index@(gluon_tcgen05)
        /*0008*/ 	.word	0x00000047


	//----- nvinfo : EIATTR_FRAME_SIZE
	.align		4
.L_4:
        /*000c*/ 	.byte	0x04, 0x11
        /*000e*/ 	.short	(.L_6 - .L_5)
	.align		4
.L_5:
        /*0010*/ 	.word	index@($__internal_2_$__cuda_sm10x_tcgen05_guardrail_trap_unallocated_columns_being_dealloced)
        /*0014*/ 	.word	0x00000000


	//----- nvinfo : EIATTR_FRAME_SIZE
	.align		4
.L_6:
        /*0018*/ 	.byte	0x04, 0x11
        /*001a*/ 	.short	(.L_8 - .L_7)
	.align		4
.L_7:
        /*001c*/ 	.word	index@($__internal_1_$__cuda_sm10x_tcgen05_guardrail_trap_phase_invalid_during_alloc)
        /*0020*/ 	.word	0x00000000


	//----- nvinfo : EIATTR_FRAME_SIZE
	.align		4
.L_8:
        /*0024*/ 	.byte	0x04, 0x11
        /*0026*/ 	.short	(.L_10 - .L_9)
	.align		4
.L_9:
        /*0028*/ 	.word	index@($__internal_0_$__cuda_sm10x_tcgen05_guardrail_trap_col_being_dealloced_not_returned_by_alloc)
        /*002c*/ 	.word	0x00000000


	//----- nvinfo : EIATTR_FRAME_SIZE
	.align		4
.L_10:
        /*0030*/ 	.byte	0x04, 0x11
        /*0032*/ 	.short	(.L_12 - .L_11)
	.align		4
.L_11:
        /*0034*/ 	.word	index@(gluon_tcgen05)
        /*0038*/ 	.word	0x00000000


	//----- nvinfo : EIATTR_MIN_STACK_SIZE
	.align		4
.L_12:
        /*003c*/ 	.byte	0x04, 0x12
        /*003e*/ 	.short	(.L_14 - .L_13)
	.align		4
.L_13:
        /*0040*/ 	.word	index@(gluon_tcgen05)
        /*0044*/ 	.word	0x00000000
.L_14:


//--------------------- .nv.info.gluon_tcgen05    --------------------------
	.section	.nv.info.gluon_tcgen05,"",@"SHT_CUDA_INFO"
	.sectionflags	@""
	.align	4


	//----- nvinfo : EIATTR_CUDA_API_VERSION
	.align		4
        /*0000*/ 	.byte	0x04, 0x37
        /*0002*/ 	.short	(.L_16 - .L_15)
.L_15:
        /*0004*/ 	.word	0x00000081


	//----- nvinfo : EIATTR_KPARAM_INFO
	.align		4
.L_16:
        /*0008*/ 	.byte	0x04, 0x17
        /*000a*/ 	.short	(.L_18 - .L_17)
.L_17:
        /*000c*/ 	.word	0x00000000
        /*0010*/ 	.short	0x000a
        /*0012*/ 	.short	0x0048
        /*0014*/ 	.byte	0x00, 0xf4, 0x21, 0x00


	//----- nvinfo : EIATTR_KPARAM_INFO
	.align		4
.L_18:
        /*0018*/ 	.byte	0x04, 0x17
        /*001a*/ 	.short	(.L_20 - .L_19)
.L_19:
        /*001c*/ 	.word	0x00000000
        /*0020*/ 	.short	0x0009
        /*0022*/ 	.short	0x0040
        /*0024*/ 	.byte	0x00, 0xf4, 0x21, 0x00


	//----- nvinfo : EIATTR_KPARAM_INFO
	.align		4
.L_20:
        /*0028*/ 	.byte	0x04, 0x17
        /*002a*/ 	.short	(.L_22 - .L_21)
.L_21:
        /*002c*/ 	.word	0x00000000
        /*0030*/ 	.short	0x0008
        /*0032*/ 	.short	0x0038
        /*0034*/ 	.byte	0x00, 0xf0, 0x21, 0x00


	//----- nvinfo : EIATTR_KPARAM_INFO
	.align		4
.L_22:
        /*0038*/ 	.byte	0x04, 0x17
        /*003a*/ 	.short	(.L_24 - .L_23)
.L_23:
        /*003c*/ 	.word	0x00000000
        /*0040*/ 	.short	0x0007
        /*0042*/ 	.short	0x0030
        /*0044*/ 	.byte	0x00, 0xf0, 0x21, 0x00


	//----- nvinfo : EIATTR_KPARAM_INFO
	.align		4
.L_24:
        /*0048*/ 	.byte	0x04, 0x17
        /*004a*/ 	.short	(.L_26 - .L_25)
.L_25:
        /*004c*/ 	.word	0x00000000
        /*0050*/ 	.short	0x0006
        /*0052*/ 	.short	0x0028
        /*0054*/ 	.byte	0x00, 0xf0, 0x21, 0x00


	//----- nvinfo : EIATTR_KPARAM_INFO
	.align		4
.L_26:
        /*0058*/ 	.byte	0x04, 0x17
        /*005a*/ 	.short	(.L_28 - .L_27)
.L_27:
        /*005c*/ 	.word	0x00000000
        /*0060*/ 	.short	0x0005
        /*0062*/ 	.short	0x0020
        /*0064*/ 	.byte	0x00, 0xf0, 0x11, 0x00


	//----- nvinfo : EIATTR_KPARAM_INFO
	.align		4
.L_28:
        /*0068*/ 	.byte	0x04, 0x17
        /*006a*/ 	.short	(.L_30 - .L_29)
.L_29:
        /*006c*/ 	.word	0x00000000
        /*0070*/ 	.short	0x0004
        /*0072*/ 	.short	0x001c
        /*0074*/ 	.byte	0x00, 0xf0, 0x11, 0x00


	//----- nvinfo : EIATTR_KPARAM_INFO
	.align		4
.L_30:
        /*0078*/ 	.byte	0x04, 0x17
        /*007a*/ 	.short	(.L_32 - .L_31)
.L_31:
        /*007c*/ 	.word	0x00000000
        /*0080*/ 	.short	0x0003
        /*0082*/ 	.short	0x0018
        /*0084*/ 	.byte	0x00, 0xf0, 0x11, 0x00


	//----- nvinfo : EIATTR_KPARAM_INFO
	.align		4
.L_32:
        /*0088*/ 	.byte	0x04, 0x17
        /*008a*/ 	.short	(.L_34 - .L_33)
.L_33:
        /*008c*/ 	.word	0x00000000
        /*0090*/ 	.short	0x0002
        /*0092*/ 	.short	0x0010
        /*0094*/ 	.byte	0x00, 0xf4, 0x21, 0x00


	//----- nvinfo : EIATTR_KPARAM_INFO
	.align		4
.L_34:
        /*0098*/ 	.byte	0x04, 0x17
        /*009a*/ 	.short	(.L_36 - .L_35)
.L_35:
        /*009c*/ 	.word	0x00000000
        /*00a0*/ 	.short	0x0001
        /*00a2*/ 	.short	0x0008
        /*00a4*/ 	.byte	0x00, 0xf4, 0x21, 0x00


	//----- nvinfo : EIATTR_KPARAM_INFO
	.align		4
.L_36:
        /*00a8*/ 	.byte	0x04, 0x17
        /*00aa*/ 	.short	(.L_38 - .L_37)
.L_37:
        /*00ac*/ 	.word	0x00000000
        /*00b0*/ 	.short	0x0000
        /*00b2*/ 	.short	0x0000
        /*00b4*/ 	.byte	0x00, 0xf4, 0x21, 0x00


	//----- nvinfo : EIATTR_AT_ENTRY_FRAGMENTS
	.align		4
.L_38:
        /*00b8*/ 	.byte	0x04, 0x4f
        /*00ba*/ 	.short	(.L_40 - .L_39)


	//   ....[0]....
.L_39:
        /*00bc*/ 	.word	0x00000004


	//----- nvinfo : EIATTR_RESERVED_SMEM_USED
	.align		4
.L_40:
        /*00c0*/ 	.byte	0x01, 0x41
	.zero		2


	//----- nvinfo : EIATTR_SPARSE_MMA_MASK
	.align		4
        /*00c4*/ 	.byte	0x03, 0x50
        /*00c6*/ 	.short	0x0000


	//----- nvinfo : EIATTR_TCGEN05_1CTA_USED
	.align		4
        /*00c8*/ 	.byte	0x01, 0x51
	.zero		2


	//----- nvinfo : EIATTR_MAXREG_COUNT
	.align		4
        /*00cc*/ 	.byte	0x03, 0x1b
        /*00ce*/ 	.short	0x00ff


	//----- nvinfo : EIATTR_NUM_BARRIERS
	.align		4
        /*00d0*/ 	.byte	0x02, 0x4c
        /*00d2*/ 	.byte	0x01
	.zero		1


	//----- nvinfo : EIATTR_INT_WARP_WIDE_INSTR_OFFSETS
	.align		4
        /*00d4*/ 	.byte	0x04, 0x31
        /*00d6*/ 	.short	(.L_42 - .L_41)


	//   ....[0]....
.L_41:
        /*00d8*/ 	.word	0x000016a0


	//   ....[1]....
        /*00dc*/ 	.word	0x000016c0


	//   ....[2]....
        /*00e0*/ 	.word	0x00001740


	//   ....[3]....
        /*00e4*/ 	.word	0x00001850


	//   ....[4]....
        /*00e8*/ 	.word	0x00001860


	//   ....[5]....
        /*00ec*/ 	.word	0x000018c0


	//   ....[6]....
        /*00f0*/ 	.word	0x000018d0


	//   ....[7]....
        /*00f4*/ 	.word	0x00001af0


	//   ....[8]....
        /*00f8*/ 	.word	0x00001b00


	//   ....[9]....
        /*00fc*/ 	.word	0x00001c20


	//   ....[10]....
        /*0100*/ 	.word	0x00001c30


	//   ....[11]....
        /*0104*/ 	.word	0x00001c70


	//   ....[12]....
        /*0108*/ 	.word	0x00001cb0


	//   ....[13]....
        /*010c*/ 	.word	0x00001df0


	//   ....[14]....
        /*0110*/ 	.word	0x00001e00


	//   ....[15]....
        /*0114*/ 	.word	0x00002080


	//   ....[16]....
        /*0118*/ 	.word	0x00002090


	//   ....[17]....
        /*011c*/ 	.word	0x00002520


	//   ....[18]....
        /*0120*/ 	.word	0x00002570


	//----- nvinfo : EIATTR_COOP_GROUP_MASK_REGIDS
	.align		4
.L_42:
        /*0124*/ 	.byte	0x04, 0x29
        /*0126*/ 	.short	(.L_44 - .L_43)


	//   ....[0]....
.L_43:
        /*0128*/ 	.word	0xffffffff


	//   ....[1]....
        /*012c*/ 	.word	0xffffffff


	//   ....[2]....
        /*0130*/ 	.word	0xffffffff


	//   ....[3]....
        /*0134*/ 	.word	0xffffffff


	//   ....[4]....
        /*0138*/ 	.word	0xffffffff


	//   ....[5]....
        /*013c*/ 	.word	0xffffffff


	//   ....[6]....
        /*0140*/ 	.word	0xffffffff


	//   ....[7]....
        /*0144*/ 	.word	0xffffffff


	//   ....[8]....
        /*0148*/ 	.word	0xffffffff


	//   ....[9]....
        /*014c*/ 	.word	0xffffffff


	//----- nvinfo : EIATTR_COOP_GROUP_INSTR_OFFSETS
	.align		4
.L_44:
        /*0150*/ 	.byte	0x04, 0x28
        /*0152*/ 	.short	(.L_46 - .L_45)


	//   ....[0]....
.L_45:
        /*0154*/ 	.word	0x00000050


	//   ....[1]....
        /*0158*/ 	.word	0x00000310


	//   ....[2]....
        /*015c*/ 	.word	0x000004f0


	//   ....[3]....
        /*0160*/ 	.word	0x00000980


	//   ....[4]....
        /*0164*/ 	.word	0x00000ac0


	//   ....[5]....
        /*0168*/ 	.word	0x00000fa0


	//   ....[6]....
        /*016c*/ 	.word	0x000010e0


	//   ....[7]....
        /*0170*/ 	.word	0x00001530


	//   ....[8]....
        /*0174*/ 	.word	0x000023b0


	//   ....[9]....
        /*0178*/ 	.word	0x00002620


	//----- nvinfo : EIATTR_VRC_CTA_INIT_COUNT
	.align		4
.L_46:
        /*017c*/ 	.byte	0x02, 0x4a
        /*017e*/ 	.byte	0x80
	.zero		1


	//----- nvinfo : EIATTR_MBARRIER_INSTR_OFFSETS
	.align		4
        /*0180*/ 	.byte	0x04, 0x39
        /*0182*/ 	.short	(.L_48 - .L_47)


	//   ....[0]....
.L_47:
        /*0184*/ 	.word	0x00001760
        /*0188*/ 	.word	0x000000ff
        /*018c*/ 	.word	0x00005000
        /*0190*/ 	.short	0x0100
        /*0192*/ 	.byte	0x08
	.zero		1


	//   ....[1]....
        /*0194*/ 	.word	0x00001770
        /*0198*/ 	.word	0x000000ff
        /*019c*/ 	.word	0x00005010
        /*01a0*/ 	.short	0x0100
        /*01a2*/ 	.byte	0x08
	.zero		1


	//   ....[2]....
        /*01a4*/ 	.word	0x00001a10
        /*01a8*/ 	.word	0x000000ff
        /*01ac*/ 	.word	0x00005000
        /*01b0*/ 	.short	0x010a
        /*01b2*/ 	.byte	0x08
	.zero		1


	//   ....[3]....
        /*01b4*/ 	.word	0x00001b50
        /*01b8*/ 	.word	0x000000ff
        /*01bc*/ 	.word	0x00005010
        /*01c0*/ 	.short	0x010a
        /*01c2*/ 	.byte	0x08
	.zero		1


	//   ....[4]....
        /*01c4*/ 	.word	0x00001d30
        /*01c8*/ 	.word	0x000000ff
        /*01cc*/ 	.word	0x00005000
        /*01d0*/ 	.short	0x010a
        /*01d2*/ 	.byte	0x08
	.zero		1


	//   ....[5]....
        /*01d4*/ 	.word	0x00001e40
        /*01d8*/ 	.word	0x000000ff
        /*01dc*/ 	.word	0x00005010
        /*01e0*/ 	.short	0x010a
        /*01e2*/ 	.byte	0x08
	.zero		1


	//   ....[6]....
        /*01e4*/ 	.word	0x00001ee0
        /*01e8*/ 	.word	0x000000ff
        /*01ec*/ 	.word	0x00005000
        /*01f0*/ 	.short	0x0108
        /*01f2*/ 	.byte	0x08
	.zero		1


	//   ....[7]....
        /*01f4*/ 	.word	0x00001ef0
        /*01f8*/ 	.word	0x000000ff
        /*01fc*/ 	.word	0x00005010
        /*0200*/ 	.short	0x0108
        /*0202*/ 	.byte	0x08
	.zero		1


	//   ....[8]....
        /*0204*/ 	.word	0x00002640
        /*0208*/ 	.word	0x000000ff
        /*020c*/ 	.word	0x00005000
        /*0210*/ 	.short	0x010a
        /*0212*/ 	.byte	0x08
	.zero		1


	//   ....[9]....
        /*0214*/ 	.word	0x00002670
        /*0218*/ 	.word	0x000000ff
        /*021c*/ 	.word	0x00005010
        /*0220*/ 	.short	0x010a
        /*0222*/ 	.byte	0x08
	.zero		1


	//   ....[10]....
        /*0224*/ 	.word	0x000026a0
        /*0228*/ 	.word	0x000000ff
        /*022c*/ 	.word	0x00005000
        /*0230*/ 	.short	0x010a
        /*0232*/ 	.byte	0x08
	.zero		1


	//   ....[11]....
        /*0234*/ 	.word	0x000026d0
        /*0238*/ 	.word	0x000000ff
        /*023c*/ 	.word	0x00005010
        /*0240*/ 	.short	0x010a
        /*0242*/ 	.byte	0x08
	.zero		1


	//----- nvinfo : EIATTR_NUM_MBARRIERS
	.align		4
.L_48:
        /*0244*/ 	.byte	0x03, 0x38
        /*0246*/ 	.short	0x0002


	//----- nvinfo : EIATTR_EXIT_INSTR_OFFSETS
	.align		4
        /*0248*/ 	.byte	0x04, 0x1c
        /*024a*/ 	.short	(.L_50 - .L_49)


	//   ....[0]....
.L_49:
        /*024c*/ 	.word	0x00002630


	//----- nvinfo : EIATTR_REQNTID
	.align		4
.L_50:
        /*0250*/ 	.byte	0x04, 0x10
        /*0252*/ 	.short	(.L_52 - .L_51)
.L_51:
        /*0254*/ 	.word	0x00000100
        /*0258*/ 	.word	0x00000001
        /*025c*/ 	.word	0x00000001


	//----- nvinfo : EIATTR_CRS_STACK_SIZE
	.align		4
.L_52:
        /*0260*/ 	.byte	0x04, 0x1e
        /*0262*/ 	.short	(.L_54 - .L_53)
.L_53:
        /*0264*/ 	.word	0x00000000


	//----- nvinfo : EIATTR_CBANK_PARAM_SIZE
	.align		4
.L_54:
        /*0268*/ 	.byte	0x03, 0x19
        /*026a*/ 	.short	0x0050


	//----- nvinfo : EIATTR_PARAM_CBANK
	.align		4
        /*026c*/ 	.byte	0x04, 0x0a
        /*026e*/ 	.short	(.L_56 - .L_55)
	.align		4
.L_55:
        /*0270*/ 	.word	index@(.nv.constant0.gluon_tcgen05)
        /*0274*/ 	.short	0x0380
        /*0276*/ 	.short	0x0050


	//----- nvinfo : EIATTR_SW_WAR
	.align		4
.L_56:
        /*0278*/ 	.byte	0x04, 0x36
        /*027a*/ 	.short	(.L_58 - .L_57)
.L_57:
        /*027c*/ 	.word	0x00000008
.L_58:


//--------------------- .nv.compat                --------------------------
	.section	.nv.compat,"",@"SHT_CUDA_COMPAT_INFO"
	.align	4
        /*0000*/ 	.byte	0x02, 0x02, 0x02, 0x00, 0x02, 0x05, 0x05, 0x00, 0x02, 0x03, 0x03, 0x00, 0x02, 0x06, 0x01, 0x00


//--------------------- .nv.callgraph             --------------------------
	.section	.nv.callgraph,"",@"SHT_CUDA_CALLGRAPH"
	.align	4
	.sectionentsize	8
	.align		4
        /*0000*/ 	.word	0x00000000
	.align		4
        /*0004*/ 	.word	0xffffffff
	.align		4
        /*0008*/ 	.word	0x00000000
	.align		4
        /*000c*/ 	.word	0xfffffffe
	.align		4
        /*0010*/ 	.word	0x00000000
	.align		4
        /*0014*/ 	.word	0xfffffffd
	.align		4
        /*0018*/ 	.word	0x00000000
	.align		4
        /*001c*/ 	.word	0xfffffffc


//--------------------- .text.gluon_tcgen05       --------------------------
	.section	.text.gluon_tcgen05,"ax",@progbits
	.align	128
        .global         gluon_tcgen05
        .type           gluon_tcgen05,@function
        .size           gluon_tcgen05,(.L_x_74 - gluon_tcgen05)
        .other          gluon_tcgen05,@"STO_CUDA_ENTRY STV_DEFAULT"
gluon_tcgen05:
.text.gluon_tcgen05:
[----:B------:R-:W1:Y:S01]  /*0000*/  LDC R1, c[0x0][0x37c] ;  /* 0x0000df00ff017b82 */ /* 0x000e620000000800 */
[----:B------:R-:W2:Y:S02]  /*0010*/  S2R R0, SR_TID.X ;  /* 0x0000000000007919 */ /* 0x000ea40000002100 */
[----:B--2---:R-:W-:-:S13]  /*0020*/  ISETP.GE.U32.AND P2, PT, R0, 0x20, PT ;  /* 0x000000200000780c */ /* 0x004fda0003f46070 */
[----:B------:R-:W-:Y:S05]  /*0030*/  @P2 BRA `(.L_x_0) ;  /* 0x0000000000b82947 */ /* 0x000fea0003800000 */
[----:B------:R-:W2:Y:S01]  /*0040*/  S2UR UR6, SR_CgaCtaId ;  /* 0x00000000000679c3 */ /* 0x000ea20000008800 */
[----:B------:R-:W-:Y:S01]  /*0050*/  NOP ;  /* 0x0000000000007918 */ /* 0x000fe20000000000 */
[----:B------:R-:W-:Y:S02]  /*0060*/  UMOV UR4, 0x40 ;  /* 0x0000004000047882 */ /* 0x000fe40000000000 */
[----:B--2---:R-:W-:-:S09]  /*0070*/  ULEA UR4, UR6, UR4, 0x18 ;  /* 0x0000000406047291 */ /* 0x004fd2000f8ec0ff */
[----:B------:R-:W2:Y:S01]  /*0080*/  LDS.U8 R2, [UR4] ;  /* 0x00000004ff027984 */ /* 0x000ea20008000000 */
[----:B------:R-:W-:Y:S02]  /*0090*/  UMOV UR4, 0x400 ;  /* 0x0000040000047882 */ /* 0x000fe40000000000 */
[----:B------:R-:W-:Y:S01]  /*00a0*/  ULEA UR4, UR6, UR4, 0x18 ;  /* 0x0000000406047291 */ /* 0x000fe2000f8ec0ff */
[----:B--2---:R-:W-:-:S13]  /*00b0*/  ISETP.NE.AND P0, PT, R2, RZ, PT ;  /* 0x000000ff0200720c */ /* 0x004fda0003f05270 */
[----:B------:R-:W-:Y:S05]  /*00c0*/  @P0 BRA `(.L_x_1) ;  /* 0x00000000007c0947 */ /* 0x000fea0003800000 */
[----:B------:R-:W-:-:S13]  /*00d0*/  ELECT P0, URZ, PT ;  /* 0x0000000000ff782f */ /* 0x000fda0003800000 */
[----:B------:R-:W-:Y:S05]  /*00e0*/  @!P0 BRA `(.L_x_2) ;  /* 0x0000000000848947 */ /* 0x000fea0003800000 */
[----:B------:R-:W-:Y:S01]  /*00f0*/  UMOV UR5, 0x8 ;  /* 0x0000000800057882 */ /* 0x000fe20000000000 */
[----:B------:R-:W-:Y:S02]  /*0100*/  IMAD.MOV.U32 R5, RZ, RZ, 0x1 ;  /* 0x00000001ff057424 */ /* 0x000fe400078e00ff */
[----:B------:R-:W-:Y:S02]  /*0110*/  IMAD.MOV.U32 R3, RZ, RZ, 0xff ;  /* 0x000000ffff037424 */ /* 0x000fe400078e00ff */
[----:B------:R-:W-:Y:S04]  /*0120*/  DEPBAR.LE SB2, 0x36 ;  /* 0x0000ad800000791a */ /* 0x000fe80000000000 */
[----:B------:R-:W2:Y:S02]  /*0130*/  UTCATOMSWS.FIND_AND_SET.ALIGN UP0, UR5, UR5 ;  /* 0x00000005000575e3 */ /* 0x000ea40008000800 */
[----:B--2---:R-:W-:-:S04]  /*0140*/  PLOP3.LUT P0, PT, PT, PT, UP0, 0x80, 0x8 ;  /* 0x000000000008781c */ /* 0x004fc80003f0f008 */
[----:B------:R-:W-:-:S04]  /*0150*/  SEL R2, RZ, 0xffffffff, !P0 ;  /* 0xffffffffff027807 */ /* 0x000fc80004000000 */
[----:B------:R-:W-:Y:S01]  /*0160*/  ISETP.NE.AND P0, PT, R2, RZ, PT ;  /* 0x000000ff0200720c */ /* 0x000fe20003f05270 */
[----:B------:R-:W-:-:S12]  /*0170*/  IMAD.U32 R2, RZ, RZ, UR5 ;  /* 0x00000005ff027e24 */ /* 0x000fd8000f8e00ff */
[----:B------:R-:W-:Y:S05]  /*0180*/  @P0 BRA `(.L_x_3) ;  /* 0x0000000000240947 */ /* 0x000fea0003800000 */
.L_x_4:
[----:B------:R-:W-:Y:S05]  /*0190*/  NANOSLEEP 0x64 ;  /* 0x000000640000795d */ /* 0x000fea0003800000 */
[----:B------:R-:W-:-:S05]  /*01a0*/  UMOV UR5, 0x8 ;  /* 0x0000000800057882 */ /* 0x000fca0000000000 */
[----:B------:R-:W-:Y:S04]  /*01b0*/  DEPBAR.LE SB2, 0x36 ;  /* 0x0000ad800000791a */ /* 0x000fe80000000000 */
[----:B------:R-:W2:Y:S02]  /*01c0*/  UTCATOMSWS.FIND_AND_SET.ALIGN UP0, UR5, UR5 ;  /* 0x00000005000575e3 */ /* 0x000ea40008000800 */
[----:B--2---:R-:W-:-:S04]  /*01d0*/  PLOP3.LUT P0, PT, PT, PT, UP0, 0x80, 0x8 ;  /* 0x000000000008781c */ /* 0x004fc80003f0f008 */
[----:B------:R-:W-:-:S04]  /*01e0*/  SEL R2, RZ, 0xffffffff, !P0 ;  /* 0xffffffffff027807 */ /* 0x000fc80004000000 */
[----:B------:R-:W-:Y:S01]  /*01f0*/  ISETP.NE.AND P0, PT, R2, RZ, PT ;  /* 0x000000ff0200720c */ /* 0x000fe20003f05270 */
[----:B------:R-:W-:-:S12]  /*0200*/  IMAD.U32 R2, RZ, RZ, UR5 ;  /* 0x00000005ff027e24 */ /* 0x000fd8000f8e00ff */
[----:B------:R-:W-:Y:S05]  /*0210*/  @!P0 BRA `(.L_x_4) ;  /* 0xfffffffc00dc8947 */ /* 0x000fea000383ffff */
.L_x_3:
[C---:B------:R-:W-:Y:S01]  /*0220*/  VIADD R4, R2.reuse, 0x10 ;  /* 0x0000001002047836 */ /* 0x040fe20000000000 */
[----:B------:R-:W-:Y:S01]  /*0230*/  UMOV UR5, 0x50 ;  /* 0x0000005000057882 */ /* 0x000fe20000000000 */
[----:B------:R-:W-:Y:S01]  /*0240*/  SHF.L.U32 R3, R3, R2, RZ ;  /* 0x0000000203037219 */ /* 0x000fe200000006ff */
[----:B------:R-:W-:Y:S01]  /*0250*/  ULEA UR5, UR6, UR5, 0x18 ;  /* 0x0000000506057291 */ /* 0x000fe2000f8ec0ff */
[----:B------:R-:W-:Y:S01]  /*0260*/  IMAD.SHL.U32 R2, R2, 0x20, RZ ;  /* 0x0000002002027824 */ /* 0x000fe200078e00ff */
[----:B------:R-:W-:-:S04]  /*0270*/  SHF.L.U32 R4, R5, R4, RZ ;  /* 0x0000000405047219 */ /* 0x000fc800000006ff */
[----:B------:R-:W-:-:S05]  /*0280*/  LOP3.LUT R3, R4, R3, RZ, 0xfc, !PT ;  /* 0x0000000304037212 */ /* 0x000fca00078efcff */
[----:B------:R2:W-:Y:S04]  /*0290*/  ATOMS.OR RZ, [UR5], R3 ;  /* 0x00000003ffff798c */ /* 0x0005e8000b000005 */
[----:B------:R2:W-:Y:S01]  /*02a0*/  STS [UR4], R2 ;  /* 0x00000002ff007988 */ /* 0x0005e20008000804 */
[----:B------:R-:W-:Y:S05]  /*02b0*/  BRA `(.L_x_2) ;  /* 0x0000000000107947 */ /* 0x000fea0003800000 */
.L_x_1:
[----:B------:R-:W-:Y:S01]  /*02c0*/  IMAD.MOV.U32 R3, RZ, RZ, -0x1 ;  /* 0xffffffffff037424 */ /* 0x000fe200078e00ff */
[----:B------:R-:W-:-:S04]  /*02d0*/  MOV R2, 0x300 ;  /* 0x0000030000027802 */ /* 0x000fc80000000f00 */
[----:B------:R2:W-:Y:S03]  /*02e0*/  STS [UR4], R3 ;  /* 0x00000003ff007988 */ /* 0x0005e60008000804 */
[----:B-12---:R-:W-:Y:S05]  /*02f0*/  CALL.REL.NOINC `($__internal_1_$__cuda_sm10x_tcgen05_guardrail_trap_phase_invalid_during_alloc) ;  /* 0x00000024000c7944 */ /* 0x006fea0003c00000 */
.L_x_2:
[----:B------:R-:W-:Y:S05]  /*0300*/  WARPSYNC.ALL ;  /* 0x0000000000007948 */ /* 0x000fea0003800000 */
[----:B------:R-:W-:Y:S01]  /*0310*/  NOP ;  /* 0x0000000000007918 */ /* 0x000fe20000000000 */
.L_x_0:
[----:B------:R-:W3:Y:S08]  /*0320*/  S2UR UR4, SR_CgaCtaId ;  /* 0x00000000000479c3 */ /* 0x000ef00000008800 */
[----:B------:R-:W-:Y:S01]  /*0330*/  BAR.SYNC.DEFER_BLOCKING 0x0 ;  /* 0x0000000000007b1d */ /* 0x000fe20000010000 */
[----:B------:R-:W-:-:S05]  /*0340*/  LOP3.LUT R68, R0, 0xff, RZ, 0xc0, !PT ;  /* 0x000000ff00447812 */ /* 0x000fca00078ec0ff */
[----:B------:R-:W-:Y:S02]  /*0350*/  UMOV UR8, 0x400 ;  /* 0x0000040000087882 */ /* 0x000fe40000000000 */
[----:B------:R-:W4:Y:S08]  /*0360*/  LDC R10, c[0x0][0x3a0] ;  /* 0x0000e800ff0a7b82 */ /* 0x000f300000000800 */
[----:B------:R-:W5:Y:S01]  /*0370*/  S2UR UR11, SR_CTAID.Y ;  /* 0x00000000000b79c3 */ /* 0x000f620000002600 */
[----:B---3--:R-:W-:-:S09]  /*0380*/  ULEA UR8, UR4, UR8, 0x18 ;  /* 0x0000000804087291 */ /* 0x008fd2000f8ec0ff */
[----:B--2---:R-:W2:Y:S01]  /*0390*/  LDS R3, [UR8] ;  /* 0x00000008ff037984 */ /* 0x004ea20008000800 */
[----:B------:R-:W-:Y:S06]  /*03a0*/  BAR.SYNC.DEFER_BLOCKING 0x0 ;  /* 0x0000000000007b1d */ /* 0x000fec0000010000 */
[----:B------:R-:W-:Y:S05]  /*03b0*/  @P2 BRA `(.L_x_5) ;  /* 0x0000000000182947 */ /* 0x000fea0003800000 */
[----:B------:R-:W-:Y:S01]  /*03c0*/  ELECT P0, URZ, PT ;  /* 0x0000000000ff782f */ /* 0x000fe20003800000 */
[----:B------:R-:W-:Y:S01]  /*03d0*/  IMAD.MOV.U32 R2, RZ, RZ, 0x1 ;  /* 0x00000001ff027424 */ /* 0x000fe200078e00ff */
[----:B------:R-:W-:Y:S01]  /*03e0*/  UMOV UR5, 0x40 ;  /* 0x0000004000057882 */ /* 0x000fe20000000000 */
[----:B------:R-:W-:Y:S01]  /*03f0*/  UVIRTCOUNT.DEALLOC.SMPOOL 0x80 ;  /* 0x000000800000784c */ /* 0x000fe20000000000 */
[----:B------:R-:W-:-:S09]  /*0400*/  ULEA UR5, UR4, UR5, 0x18 ;  /* 0x0000000504057291 */ /* 0x000fd2000f8ec0ff */
[----:B------:R3:W-:Y:S03]  /*0410*/  @P0 STS.U8 [UR5], R2 ;  /* 0x00000002ff000988 */ /* 0x0007e60008000005 */
.L_x_5:
[----:B------:R-:W3:Y:S01]  /*0420*/  S2UR UR4, SR_CTAID.Z ;  /* 0x00000000000479c3 */ /* 0x000ee20000002700 */
[----:B------:R-:W5:Y:S01]  /*0430*/  LDCU UR5, c[0x0][0x370] ;  /* 0x00006e00ff0577ac */ /* 0x000f620008000800 */
[----:B------:R-:W-:Y:S01]  /*0440*/  ISETP.GE.U32.AND P0, PT, R68, 0x20, PT ;  /* 0x000000204400780c */ /* 0x000fe20003f06070 */
[----:B----4-:R-:W-:Y:S01]  /*0450*/  VIADD R5, R10, 0xffffffff ;  /* 0xffffffff0a057836 */ /* 0x010fe20000000000 */
[C---:B------:R-:W-:Y:S01]  /*0460*/  ISETP.NE.U32.AND P3, PT, R68.reuse, RZ, PT ;  /* 0x000000ff4400720c */ /* 0x040fe20003f65070 */
[----:B------:R-:W3:Y:S01]  /*0470*/  LDCU UR6, c[0x0][0x374] ;  /* 0x00006e80ff0677ac */ /* 0x000ee20008000800 */
[----:B------:R-:W-:Y:S01]  /*0480*/  LEA R4, R68, UR8, 0x2 ;  /* 0x0000000844047c11 */ /* 0x000fe2000f8e10ff */
[----:B------:R-:W-:Y:S01]  /*0490*/  BSSY.RECONVERGENT B0, `(.L_x_6) ;  /* 0x0000015000007945 */ /* 0x000fe20003800200 */
[----:B------:R-:W5:Y:S01]  /*04a0*/  S2UR UR27, SR_CTAID.X ;  /* 0x00000000001b79c3 */ /* 0x000f620000002500 */
[----:B------:R-:W4:Y:S01]  /*04b0*/  LDCU.64 UR16, c[0x0][0x3c0] ;  /* 0x00007800ff1077ac */ /* 0x000f220008000a00 */
[----:B--2---:R-:W-:-:S05]  /*04c0*/  R2UR UR29, R3 ;  /* 0x00000000031d72ca */ /* 0x004fca00000e0000 */
[----:B------:R2:W-:Y:S01]  /*04d0*/  @!P0 STS [R4], RZ ;  /* 0x000000ff04008388 */ /* 0x0005e20000000800 */
[----:B------:R-:W1:Y:S01]  /*04e0*/  LDC R6, c[0x0][0x398] ;  /* 0x0000e600ff067b82 */ /* 0x000e620000000800 */
[----:B------:R-:W-:Y:S02]  /*04f0*/  NOP ;  /* 0x0000000000007918 */ /* 0x000fe40000000000 */
[----:B------:R2:W-:Y:S01]  /*0500*/  @!P3 STS [UR8+0x20], R5 ;  /* 0x00002005ff00b988 */ /* 0x0005e20008000808 */
[----:B---3-5:R-:W-:-:S04]  /*0510*/  UIMAD UR4, UR4, UR6, UR11 ;  /* 0x00000006040472a4 */ /* 0x028fc8000f8e020b */
[----:B------:R-:W-:-:S04]  /*0520*/  UIMAD UR4, UR4, UR5, UR27 ;  /* 0x00000005040472a4 */ /* 0x000fc8000f8e021b */
[----:B------:R-:W-:-:S04]  /*0530*/  UIMAD UR4, UR4, 0x180, URZ ;  /* 0x00000180040478a4 */ /* 0x000fc8000f8e02ff */
[----:B----4-:R-:W-:Y:S01]  /*0540*/  UIADD3 UR12, UP0, UPT, UR4, UR16, URZ ;  /* 0x00000010040c7290 */ /* 0x010fe2000ff1e0ff */
[----:B-1----:R-:W-:-:S03]  /*0550*/  VIADD R6, R6, 0xffffffff ;  /* 0xffffffff06067836 */ /* 0x002fc60000000000 */
[----:B------:R-:W-:Y:S01]  /*0560*/  ULEA.HI.X.SX32 UR13, UR4, UR17, 0x1, UP0 ;  /* 0x00000011040d7291 */ /* 0x000fe200080f0eff */
[----:B--2---:R-:W-:Y:S11]  /*0570*/  @P3 BRA `(.L_x_7) ;  /* 0x0000000000183947 */ /* 0x004ff60003800000 */
[----:B------:R-:W1:Y:S01]  /*0580*/  LDS R2, [UR8+0x8] ;  /* 0x00000808ff027984 */ /* 0x000e620008000800 */
[----:B------:R-:W2:Y:S01]  /*0590*/  LDC.64 R8, c[0x0][0x380] ;  /* 0x0000e000ff087b82 */ /* 0x000ea20000000a00 */
[----:B------:R-:W-:Y:S02]  /*05a0*/  IMAD.MOV.U32 R3, RZ, RZ, 0x70 ;  /* 0x00000070ff037424 */ /* 0x000fe400078e00ff */
[----:B--2---:R2:W-:Y:S03]  /*05b0*/  STS.64 [UR8], R8 ;  /* 0x00000008ff007988 */ /* 0x0045e60008000a08 */
[----:B-1----:R-:W-:-:S05]  /*05c0*/  LOP3.LUT R2, R2, 0x10, R3, 0xd8, !PT ;  /* 0x0000001002027812 */ /* 0x002fca00078ed803 */
[----:B------:R2:W-:Y:S02]  /*05d0*/  STS [UR8+0x8], R2 ;  /* 0x00000802ff007988 */ /* 0x0005e40008000808 */
.L_x_7:
[----:B------:R-:W-:Y:S05]  /*05e0*/  BSYNC.RECONVERGENT B0 ;  /* 0x0000000000007941 */ /* 0x000fea0003800200 */
.L_x_6:
[----:B------:R-:W-:Y:S04]  /*05f0*/  BSSY.RECONVERGENT B0, `(.L_x_8) ;  /* 0x000000a000007945 */ /* 0x000fe80003800200 */
[----:B------:R-:W-:Y:S05]  /*0600*/  @P3 BRA `(.L_x_9) ;  /* 0x0000000000203947 */ /* 0x000fea0003800000 */
[----:B--2---:R-:W1:Y:S01]  /*0610*/  LDS R2, [UR8+0x34] ;  /* 0x00003408ff027984 */ /* 0x004e620008000800 */
[----:B------:R-:W-:Y:S02]  /*0620*/  IMAD.MOV.U32 R3, RZ, RZ, 0x3f000000 ;  /* 0x3f000000ff037424 */ /* 0x000fe400078e00ff */
[----:B------:R-:W-:Y:S01]  /*0630*/  @!P3 IMAD.MOV.U32 R7, RZ, RZ, 0x3f ;  /* 0x0000003fff07b424 */ /* 0x000fe200078e00ff */
[----:B------:R-:W2:Y:S02]  /*0640*/  @!P3 LDS R8, [UR8+0x38] ;  /* 0x00003808ff08b984 */ /* 0x000ea40008000800 */
[----:B-1----:R-:W-:Y:S02]  /*0650*/  LOP3.LUT R2, R2, 0xff000000, R3, 0xb8, !PT ;  /* 0xff00000002027812 */ /* 0x002fe400078eb803 */
[----:B--2---:R-:W-:-:S03]  /*0660*/  @!P3 LOP3.LUT R3, R8, 0xff, R7, 0xb8, !PT ;  /* 0x000000ff0803b812 */ /* 0x004fc600078eb807 */
[----:B------:R1:W-:Y:S04]  /*0670*/  STS [UR8+0x34], R2 ;  /* 0x00003402ff007988 */ /* 0x0003e80008000808 */
[----:B------:R1:W-:Y:S02]  /*0680*/  @!P3 STS [UR8+0x38], R3 ;  /* 0x00003803ff00b988 */ /* 0x0003e40008000808 */
.L_x_9:
[----:B------:R-:W-:Y:S05]  /*0690*/  BSYNC.RECONVERGENT B0 ;  /* 0x0000000000007941 */ /* 0x000fea0003800200 */
.L_x_8:
[----:B------:R-:W-:Y:S04]  /*06a0*/  BSSY.RECONVERGENT B0, `(.L_x_10) ;  /* 0x000000a000007945 */ /* 0x000fe80003800200 */
[----:B------:R-:W-:Y:S05]  /*06b0*/  @P3 BRA `(.L_x_11) ;  /* 0x0000000000203947 */ /* 0x000fea0003800000 */
[----:B-12---:R-:W1:Y:S01]  /*06c0*/  LDS R2, [UR8+0x1c] ;  /* 0x00001c08ff027984 */ /* 0x006e620008000800 */
[----:B------:R-:W2:Y:S03]  /*06d0*/  LDC.64 R8, c[0x0][0x3a8] ;  /* 0x0000ea00ff087b82 */ /* 0x000ea60000000a00 */
[----:B------:R3:W-:Y:S01]  /*06e0*/  STS [UR8+0x24], R6 ;  /* 0x00002406ff007988 */ /* 0x0007e20008000808 */
[--C-:B--2---:R-:W-:Y:S02]  /*06f0*/  SHF.R.U32.HI R7, RZ, 0x4, R9.reuse ;  /* 0x00000004ff077819 */ /* 0x104fe40000011609 */
[----:B------:R-:W-:-:S05]  /*0700*/  SHF.R.U64 R3, R8, 0x4, R9 ;  /* 0x0000000408037819 */ /* 0x000fca0000001209 */
[----:B------:R3:W-:Y:S01]  /*0710*/  STS [UR8+0xc], R3 ;  /* 0x00000c03ff007988 */ /* 0x0007e20008000808 */
[----:B-1----:R-:W-:-:S05]  /*0720*/  LOP3.LUT R2, R2, 0xf, R7, 0xb8, !PT ;  /* 0x0000000f02027812 */ /* 0x002fca00078eb807 */
[----:B------:R3:W-:Y:S02]  /*0730*/  STS [UR8+0x1c], R2 ;  /* 0x00001c02ff007988 */ /* 0x0007e40008000808 */
.L_x_11:
[----:B------:R-:W-:Y:S05]  /*0740*/  BSYNC.RECONVERGENT B0 ;  /* 0x0000000000007941 */ /* 0x000fea0003800200 */
.L_x_10:
[----:B------:R-:W-:Y:S04]  /*0750*/  BSSY.RECONVERGENT B1, `(.L_x_12) ;  /* 0x000001d000017945 */ /* 0x000fe80003800200 */
[----:B------:R-:W-:Y:S04]  /*0760*/  BSSY.RELIABLE B0, `(.L_x_13) ;  /* 0x0000018000007945 */ /* 0x000fe80003800100 */
[----:B------:R-:W-:Y:S05]  /*0770*/  @P3 BRA `(.L_x_14) ;  /* 0x00000000001c3947 */ /* 0x000fea0003800000 */
[----:B-123--:R-:W1:Y:S02]  /*0780*/  LDS R2, [UR8+0x34] ;  /* 0x00003408ff027984 */ /* 0x00ee640008000800 */
[----:B-1----:R-:W-:-:S05]  /*0790*/  LOP3.LUT R2, R2, 0x7, RZ, 0xb8, !PT ;  /* 0x0000000702027812 */ /* 0x002fca00078eb8ff */
[----:B------:R1:W-:Y:S01]  /*07a0*/  STS [UR8+0x34], R2 ;  /* 0x00003402ff007988 */ /* 0x0003e20008000808 */
[----:B------:R-:W-:Y:S05]  /*07b0*/  @P3 BRA `(.L_x_15) ;  /* 0x00000000001c3947 */ /* 0x000fea0003800000 */
[----:B-1----:R-:W1:Y:S02]  /*07c0*/  LDS R2, [UR8+0x34] ;  /* 0x00003408ff027984 */ /* 0x002e640008000800 */
[----:B-1----:R-:W-:-:S05]  /*07d0*/  LOP3.LUT R2, R2, 0x38, RZ, 0xb8, !PT ;  /* 0x0000003802027812 */ /* 0x002fca00078eb8ff */
[----:B------:R4:W-:Y:S02]  /*07e0*/  STS [UR8+0x34], R2 ;  /* 0x00003402ff007988 */ /* 0x0009e40008000808 */
.L_x_14:
[----:B------:R-:W-:Y:S05]  /*07f0*/  @P3 BRA `(.L_x_16) ;  /* 0x00000000001c3947 */ /* 0x000fea0003800000 */
[----:B-1234-:R-:W1:Y:S02]  /*0800*/  LDS R2, [UR8+0x8] ;  /* 0x00000808ff027984 */ /* 0x01ee640008000800 */
[----:B-1----:R-:W-:-:S05]  /*0810*/  LOP3.LUT R2, R2, 0x780, RZ, 0xb8, !PT ;  /* 0x0000078002027812 */ /* 0x002fca00078eb8ff */
[----:B------:R2:W-:Y:S02]  /*0820*/  STS [UR8+0x8], R2 ;  /* 0x00000802ff007988 */ /* 0x0005e40008000808 */
.L_x_15:
[----:B------:R-:W-:Y:S05]  /*0830*/  @P3 BRA `(.L_x_17) ;  /* 0x0000000000283947 */ /* 0x000fea0003800000 */
[----:B-12---:R-:W1:Y:S02]  /*0840*/  LDS R2, [UR8+0x8] ;  /* 0x00000808ff027984 */ /* 0x006e640008000800 */
[----:B-1----:R-:W-:-:S05]  /*0850*/  LOP3.LUT R2, R2, 0x1800, RZ, 0xb8, !PT ;  /* 0x0000180002027812 */ /* 0x002fca00078eb8ff */
[----:B------:R5:W-:Y:S02]  /*0860*/  STS [UR8+0x8], R2 ;  /* 0x00000802ff007988 */ /* 0x000be40008000808 */
.L_x_16:
[----:B------:R-:W-:Y:S05]  /*0870*/  @P3 BREAK.RELIABLE B0 ;  /* 0x0000000000003942 */ /* 0x000fea0003800100 */
[----:B------:R-:W-:Y:S05]  /*0880*/  @P3 BRA `(.L_x_18) ;  /* 0x0000000000243947 */ /* 0x000fea0003800000 */
[----:B-1-3--:R-:W1:Y:S01]  /*0890*/  LDS R3, [UR8+0x8] ;  /* 0x00000808ff037984 */ /* 0x00ae620008000800 */
[----:B--2-45:R-:W-:-:S05]  /*08a0*/  IMAD.MOV.U32 R2, RZ, RZ, 0x6000 ;  /* 0x00006000ff027424 */ /* 0x034fca00078e00ff */
[----:B-1----:R-:W-:-:S04]  /*08b0*/  LOP3.LUT R2, R3, 0x4000, R2, 0xd8, !PT ;  /* 0x0000400003027812 */ /* 0x002fc800078ed802 */
[----:B------:R-:W-:-:S05]  /*08c0*/  LOP3.LUT R2, R2, 0x400000, RZ, 0xb8, !PT ;  /* 0x0040000002027812 */ /* 0x000fca00078eb8ff */
[----:B------:R3:W-:Y:S02]  /*08d0*/  STS [UR8+0x8], R2 ;  /* 0x00000802ff007988 */ /* 0x0007e40008000808 */
.L_x_17:
[----:B------:R-:W-:Y:S05]  /*08e0*/  BSYNC.RELIABLE B0 ;  /* 0x0000000000007941 */ /* 0x000fea0003800100 */
.L_x_13:
[----:B-123--:R-:W1:Y:S02]  /*08f0*/  @!P3 LDS R2, [UR8+0x8] ;  /* 0x00000808ff02b984 */ /* 0x00ee640008000800 */
[----:B-1----:R-:W-:-:S05]  /*0900*/  @!P3 LOP3.LUT R2, R2, 0x8000, RZ, 0xb8, !PT ;  /* 0x000080000202b812 */ /* 0x002fca00078eb8ff */
[----:B------:R1:W-:Y:S02]  /*0910*/  @!P3 STS [UR8+0x8], R2 ;  /* 0x00000802ff00b988 */ /* 0x0003e40008000808 */
.L_x_18:
[----:B------:R-:W-:Y:S05]  /*0920*/  BSYNC.RECONVERGENT B1 ;  /* 0x0000000000017941 */ /* 0x000fea0003800200 */
.L_x_12:
[----:B------:R-:W-:Y:S05]  /*0930*/  WARPSYNC.ALL ;  /* 0x0000000000007948 */ /* 0x000fea0003800000 */
[----:B------:R-:W-:Y:S01]  /*0940*/  NOP ;  /* 0x0000000000007918 */ /* 0x000fe20000000000 */
[----:B------:R-:W-:Y:S05]  /*0950*/  @P0 BRA `(.L_x_19) ;  /* 0x0000000000300947 */ /* 0x000fea0003800000 */
[----:B-12345:R-:W1:Y:S01]  /*0960*/  S2R R2, SR_LANEID ;  /* 0x0000000000027919 */ /* 0x03ee620000000000 */
[----:B------:R-:W-:Y:S05]  /*0970*/  WARPSYNC.ALL ;  /* 0x0000000000007948 */ /* 0x000fea0003800000 */
[----:B------:R-:W-:Y:S01]  /*0980*/  NOP ;  /* 0x0000000000007918 */ /* 0x000fe20000000000 */
[----:B-1----:R-:W-:-:S05]  /*0990*/  IMAD.SHL.U32 R7, R2, 0x4, RZ ;  /* 0x0000000402077824 */ /* 0x002fca00078e00ff */
[----:B------:R-:W1:Y:S01]  /*09a0*/  LDS R9, [R7+UR8] ;  /* 0x0000000807097984 */ /* 0x000e620008000800 */
[----:B------:R-:W-:-:S05]  /*09b0*/  IADD3 R2, P1, PT, R7, UR12, RZ ;  /* 0x0000000c07027c10 */ /* 0x000fca000ff3e0ff */
[----:B------:R-:W-:-:S05]  /*09c0*/  IMAD.X R3, RZ, RZ, UR13, P1 ;  /* 0x0000000dff037e24 */ /* 0x000fca00088e06ff */
[----:B-1----:R1:W2:Y:S01]  /*09d0*/  ATOMG.E.EXCH.STRONG.GPU PT, RZ, [R2], R9 ;  /* 0x0000000902ff73a8 */ /* 0x0022a200041ee100 */
[----:B------:R-:W-:-:S04]  /*09e0*/  DEPBAR {5,4,3,2,1,0} ;  /* 0x0000003f0000791a */ /* 0x000fc80000000000 */
[----:B------:R-:W3:Y:S02]  /*09f0*/  CCTL.E.C.LDCU.IV.DEEP [UR12] ;  /* 0x000000000c007540 */ /* 0x000ee40009c08000 */
[----:B---3--:R1:W-:Y:S01]  /*0a00*/  UTMACCTL.IV [UR12] ;  /* 0x000000000c0079b9 */ /* 0x0083e20008000000 */
[----:B------:R-:W-:Y:S01]  /*0a10*/  NOP ;  /* 0x0000000000007918 */ /* 0x000fe20000000000 */
.L_x_19:
[----:B------:R-:W-:Y:S05]  /*0a20*/  @P0 BRA `(.L_x_20) ;  /* 0x00000000000c0947 */ /* 0x000fea0003800000 */
[----:B------:R0:W-:Y:S01]  /*0a30*/  UTMACMDFLUSH ;  /* 0x00000000000079b7 */ /* 0x0001e20000000000 */
[----:B------:R-:W-:Y:S05]  /*0a40*/  @P0 BRA `(.L_x_20) ;  /* 0x0000000000040947 */ /* 0x000fea0003800000 */
[----:B------:R-:W-:-:S04]  /*0a50*/  DEPBAR.LE SB0, 0x0 ;  /* 0x000080000000791a */ /* 0x000fc80000000000 */
.L_x_20:
[----:B------:R-:W-:Y:S05]  /*0a60*/  WARPSYNC.ALL ;  /* 0x0000000000007948 */ /* 0x000fea0003800000 */
[----:B------:R-:W-:Y:S01]  /*0a70*/  NOP ;  /* 0x0000000000007918 */ /* 0x000fe20000000000 */
[----:B--2---:R-:W-:Y:S06]  /*0a80*/  BAR.SYNC.DEFER_BLOCKING 0x0 ;  /* 0x0000000000007b1d */ /* 0x004fec0000010000 */
[----:B------:R-:W-:Y:S02]  /*0a90*/  BSSY.RECONVERGENT B1, `(.L_x_21) ;  /* 0x000000b000017945 */ /* 0x000fe40003800200 */
[----:B------:R-:W-:Y:S06]  /*0aa0*/  BAR.SYNC.DEFER_BLOCKING 0x0 ;  /* 0x0000000000007b1d */ /* 0x000fec0000010000 */
[----:B------:R2:W-:Y:S01]  /*0ab0*/  @!P0 STS [R4], RZ ;  /* 0x000000ff04008388 */ /* 0x0005e20000000800 */
[----:B------:R-:W-:Y:S01]  /*0ac0*/  NOP ;  /* 0x0000000000007918 */ /* 0x000fe20000000000 */
[----:B------:R-:W-:Y:S05]  /*0ad0*/  @P3 BRA `(.L_x_22) ;  /* 0x0000000000183947 */ /* 0x000fea0003800000 */
[----:B-1-345:R-:W1:Y:S01]  /*0ae0*/  LDS R2, [UR8+0x8] ;  /* 0x00000808ff027984 */ /* 0x03ae620008000800 */
[----:B------:R-:W3:Y:S01]  /*0af0*/  LDC.64 R8, c[0x0][0x388] ;  /* 0x0000e200ff087b82 */ /* 0x000ee20000000a00 */
[----:B------:R-:W-:Y:S02]  /*0b00*/  IMAD.MOV.U32 R3, RZ, RZ, 0x70 ;  /* 0x00000070ff037424 */ /* 0x000fe400078e00ff */
[----:B---3--:R3:W-:Y:S03]  /*0b10*/  STS.64 [UR8], R8 ;  /* 0x00000008ff007988 */ /* 0x0087e60008000a08 */
[----:B-1----:R-:W-:-:S05]  /*0b20*/  LOP3.LUT R2, R2, 0x10, R3, 0xd8, !PT ;  /* 0x0000001002027812 */ /* 0x002fca00078ed803 */
[----:B------:R3:W-:Y:S02]  /*0b30*/  STS [UR8+0x8], R2 ;  /* 0x00000802ff007988 */ /* 0x0007e40008000808 */
.L_x_22:
[----:B-1----:R-:W-:Y:S05]  /*0b40*/  BSYNC.RECONVERGENT B1 ;  /* 0x0000000000017941 */ /* 0x002fea0003800200 */
.L_x_21:
[----:B------:R-:W-:Y:S04]  /*0b50*/  BSSY.RECONVERGENT B2, `(.L_x_23) ;  /* 0x000000f000027945 */ /* 0x000fe80003800200 */
[----:B------:R-:W-:Y:S04]  /*0b60*/  BSSY.RELIABLE B1, `(.L_x_24) ;  /* 0x000000c000017945 */ /* 0x000fe80003800100 */
[----:B------:R-:W-:Y:S05]  /*0b70*/  @P3 BRA `(.L_x_25) ;  /* 0x0000000000283947 */ /* 0x000fea0003800000 */
[----:B---345:R-:W1:Y:S01]  /*0b80*/  LDS R2, [UR8+0x34] ;  /* 0x00003408ff027984 */ /* 0x038e620008000800 */
[----:B------:R-:W-:Y:S01]  /*0b90*/  IMAD.MOV.U32 R3, RZ, RZ, 0x3f000000 ;  /* 0x3f000000ff037424 */ /* 0x000fe200078e00ff */
[----:B------:R-:W-:Y:S05]  /*0ba0*/  @P3 BREAK.RELIABLE B1 ;  /* 0x0000000000013942 */ /* 0x000fea0003800100 */
[----:B-1----:R-:W-:-:S05]  /*0bb0*/  LOP3.LUT R2, R2, 0xff000000, R3, 0xb8, !PT ;  /* 0xff00000002027812 */ /* 0x002fca00078eb803 */
[----:B------:R1:W-:Y:S01]  /*0bc0*/  STS [UR8+0x34], R2 ;  /* 0x00003402ff007988 */ /* 0x0003e20008000808 */
[----:B------:R-:W-:Y:S05]  /*0bd0*/  @P3 BRA `(.L_x_26) ;  /* 0x0000000000183947 */ /* 0x000fea0003800000 */
[----:B-1----:R-:W1:Y:S01]  /*0be0*/  LDS R2, [UR8+0x38] ;  /* 0x00003808ff027984 */ /* 0x002e620008000800 */
[----:B------:R-:W-:-:S05]  /*0bf0*/  IMAD.MOV.U32 R3, RZ, RZ, 0xff ;  /* 0x000000ffff037424 */ /* 0x000fca00078e00ff */
[----:B-1----:R-:W-:-:S05]  /*0c00*/  LOP3.LUT R2, R2, 0xff, R3, 0xb8, !PT ;  /* 0x000000ff02027812 */ /* 0x002fca00078eb803 */
[----:B------:R1:W-:Y:S02]  /*0c10*/  STS [UR8+0x38], R2 ;  /* 0x00003802ff007988 */ /* 0x0003e40008000808 */
.L_x_25:
[----:B------:R-:W-:Y:S05]  /*0c20*/  BSYNC.RELIABLE B1 ;  /* 0x0000000000017941 */ /* 0x000fea0003800100 */
.L_x_24:
[----:B------:R1:W-:Y:S02]  /*0c30*/  @!P3 STS [UR8+0x20], R5 ;  /* 0x00002005ff00b988 */ /* 0x0003e40008000808 */
.L_x_26:
[----:B------:R-:W-:Y:S05]  /*0c40*/  BSYNC.RECONVERGENT B2 ;  /* 0x0000000000027941 */ /* 0x000fea0003800200 */
.L_x_23:
[----:B------:R-:W-:Y:S05]  /*0c50*/  WARPSYNC.ALL ;  /* 0x0000000000007948 */ /* 0x000fea0003800000 */
[----:B------:R-:W-:Y:S01]  /*0c60*/  NOP ;  /* 0x0000000000007918 */ /* 0x000fe20000000000 */
[----:B-1----:R-:W1:Y:S01]  /*0c70*/  LDC R5, c[0x0][0x39c] ;  /* 0x0000e700ff057b82 */ /* 0x002e620000000800 */
[----:B------:R-:W-:Y:S01]  /*0c80*/  BSSY.RECONVERGENT B2, `(.L_x_27) ;  /* 0x000000b000027945 */ /* 0x000fe20003800200 */
[----:B-1----:R-:W-:-:S03]  /*0c90*/  VIADD R5, R5, 0xffffffff ;  /* 0xffffffff05057836 */ /* 0x002fc60000000000 */
[----:B------:R-:W-:Y:S05]  /*0ca0*/  @P3 BRA `(.L_x_28) ;  /* 0x0000000000203947 */ /* 0x000fea0003800000 */
[----:B---345:R-:W1:Y:S01]  /*0cb0*/  LDS R2, [UR8+0x1c] ;  /* 0x00001c08ff027984 */ /* 0x038e620008000800 */
[----:B------:R-:W3:Y:S03]  /*0cc0*/  LDC.64 R8, c[0x0][0x3b0] ;  /* 0x0000ec00ff087b82 */ /* 0x000ee60000000a00 */
[----:B------:R4:W-:Y:S01]  /*0cd0*/  STS [UR8+0x24], R5 ;  /* 0x00002405ff007988 */ /* 0x0009e20008000808 */
[--C-:B---3--:R-:W-:Y:S02]  /*0ce0*/  SHF.R.U32.HI R7, RZ, 0x4, R9.reuse ;  /* 0x00000004ff077819 */ /* 0x108fe40000011609 */
[----:B------:R-:W-:-:S05]  /*0cf0*/  SHF.R.U64 R3, R8, 0x4, R9 ;  /* 0x0000000408037819 */ /* 0x000fca0000001209 */
[----:B------:R4:W-:Y:S01]  /*0d00*/  STS [UR8+0xc], R3 ;  /* 0x00000c03ff007988 */ /* 0x0009e20008000808 */
[----:B-1----:R-:W-:-:S05]  /*0d10*/  LOP3.LUT R2, R2, 0xf, R7, 0xb8, !PT ;  /* 0x0000000f02027812 */ /* 0x002fca00078eb807 */
[----:B------:R4:W-:Y:S02]  /*0d20*/  STS [UR8+0x1c], R2 ;  /* 0x00001c02ff007988 */ /* 0x0009e40008000808 */
.L_x_28:
[----:B------:R-:W-:Y:S05]  /*0d30*/  BSYNC.RECONVERGENT B2 ;  /* 0x0000000000027941 */ /* 0x000fea0003800200 */
.L_x_27:
[----:B------:R-:W-:Y:S04]  /*0d40*/  BSSY.RECONVERGENT B3, `(.L_x_29) ;  /* 0x000001d000037945 */ /* 0x000fe80003800200 */
[----:B------:R-:W-:Y:S04]  /*0d50*/  BSSY.RELIABLE B2, `(.L_x_30) ;  /* 0x0000018000027945 */ /* 0x000fe80003800100 */
[----:B------:R-:W-:Y:S05]  /*0d60*/  @P3 BRA `(.L_x_31) ;  /* 0x00000000001c3947 */ /* 0x000fea0003800000 */
[----:B---345:R-:W1:Y:S02]  /*0d70*/  LDS R2, [UR8+0x34] ;  /* 0x00003408ff027984 */ /* 0x038e640008000800 */
[----:B-1----:R-:W-:-:S05]  /*0d80*/  LOP3.LUT R2, R2, 0x7, RZ, 0xb8, !PT ;  /* 0x0000000702027812 */ /* 0x002fca00078eb8ff */
[----:B------:R1:W-:Y:S01]  /*0d90*/  STS [UR8+0x34], R2 ;  /* 0x00003402ff007988 */ /* 0x0003e20008000808 */
[----:B------:R-:W-:Y:S05]  /*0da0*/  @P3 BRA `(.L_x_32) ;  /* 0x00000000001c3947 */ /* 0x000fea0003800000 */
[----:B-1----:R-:W1:Y:S02]  /*0db0*/  LDS R2, [UR8+0x34] ;  /* 0x00003408ff027984 */ /* 0x002e640008000800 */
[----:B-1----:R-:W-:-:S05]  /*0dc0*/  LOP3.LUT R2, R2, 0x38, RZ, 0xb8, !PT ;  /* 0x0000003802027812 */ /* 0x002fca00078eb8ff */
[----:B------:R1:W-:Y:S02]  /*0dd0*/  STS [UR8+0x34], R2 ;  /* 0x00003402ff007988 */ /* 0x0003e40008000808 */
.L_x_31:
[----:B------:R-:W-:Y:S05]  /*0de0*/  @P3 BRA `(.L_x_33) ;  /* 0x00000000001c3947 */ /* 0x000fea0003800000 */
[----:B-1-345:R-:W1:Y:S02]  /*0df0*/  LDS R2, [UR8+0x8] ;  /* 0x00000808ff027984 */ /* 0x03ae640008000800 */
[----:B-1----:R-:W-:-:S05]  /*0e00*/  LOP3.LUT R2, R2, 0x780, RZ, 0xb8, !PT ;  /* 0x0000078002027812 */ /* 0x002fca00078eb8ff */
[----:B------:R3:W-:Y:S02]  /*0e10*/  STS [UR8+0x8], R2 ;  /* 0x00000802ff007988 */ /* 0x0007e40008000808 */
.L_x_32:
[----:B------:R-:W-:Y:S05]  /*0e20*/  @P3 BRA `(.L_x_34) ;  /* 0x0000000000283947 */ /* 0x000fea0003800000 */
[----:B-1-3--:R-:W1:Y:S02]  /*0e30*/  LDS R2, [UR8+0x8] ;  /* 0x00000808ff027984 */ /* 0x00ae640008000800 */
[----:B-1----:R-:W-:-:S05]  /*0e40*/  LOP3.LUT R2, R2, 0x1800, RZ, 0xb8, !PT ;  /* 0x0000180002027812 */ /* 0x002fca00078eb8ff */
[----:B------:R1:W-:Y:S02]  /*0e50*/  STS [UR8+0x8], R2 ;  /* 0x00000802ff007988 */ /* 0x0003e40008000808 */
.L_x_33:
[----:B------:R-:W-:Y:S05]  /*0e60*/  @P3 BREAK.RELIABLE B2 ;  /* 0x0000000000023942 */ /* 0x000fea0003800100 */
[----:B------:R-:W-:Y:S05]  /*0e70*/  @P3 BRA `(.L_x_35) ;  /* 0x0000000000243947 */ /* 0x000fea0003800000 */
[----:B-1-345:R-:W1:Y:S01]  /*0e80*/  LDS R2, [UR8+0x8] ;  /* 0x00000808ff027984 */ /* 0x03ae620008000800 */
[----:B------:R-:W-:-:S05]  /*0e90*/  IMAD.MOV.U32 R3, RZ, RZ, 0x6000 ;  /* 0x00006000ff037424 */ /* 0x000fca00078e00ff */
[----:B-1----:R-:W-:-:S04]  /*0ea0*/  LOP3.LUT R2, R2, 0x4000, R3, 0xd8, !PT ;  /* 0x0000400002027812 */ /* 0x002fc800078ed803 */
[----:B------:R-:W-:-:S05]  /*0eb0*/  LOP3.LUT R2, R2, 0x400000, RZ, 0xb8, !PT ;  /* 0x0040000002027812 */ /* 0x000fca00078eb8ff */
[----:B------:R4:W-:Y:S02]  /*0ec0*/  STS [UR8+0x8], R2 ;  /* 0x00000802ff007988 */ /* 0x0009e40008000808 */
.L_x_34:
[----:B------:R-:W-:Y:S05]  /*0ed0*/  BSYNC.RELIABLE B2 ;  /* 0x0000000000027941 */ /* 0x000fea0003800100 */
.L_x_30:
[----:B-1-34-:R-:W1:Y:S02]  /*0ee0*/  @!P3 LDS R2, [UR8+0x8] ;  /* 0x00000808ff02b984 */ /* 0x01ae640008000800 */
[----:B-1----:R-:W-:-:S05]  /*0ef0*/  @!P3 LOP3.LUT R2, R2, 0x8000, RZ, 0xb8, !PT ;  /* 0x000080000202b812 */ /* 0x002fca00078eb8ff */
[----:B------:R1:W-:Y:S02]  /*0f00*/  @!P3 STS [UR8+0x8], R2 ;  /* 0x00000802ff00b988 */ /* 0x0003e40008000808 */
.L_x_35:
[----:B------:R-:W-:Y:S05]  /*0f10*/  BSYNC.RECONVERGENT B3 ;  /* 0x0000000000037941 */ /* 0x000fea0003800200 */
.L_x_29:
[----:B------:R-:W-:Y:S05]  /*0f20*/  WARPSYNC.ALL ;  /* 0x0000000000007948 */ /* 0x000fea0003800000 */
[----:B------:R-:W-:Y:S01]  /*0f30*/  NOP ;  /* 0x0000000000007918 */ /* 0x000fe20000000000 */
[----:B------:R-:W-:-:S04]  /*0f40*/  UIADD3 UR5, UPT, UPT, UR4, 0x80, URZ ;  /* 0x0000008004057890 */ /* 0x000fc8000fffe0ff */
[----:B------:R-:W-:-:S04]  /*0f50*/  UIADD3 UR14, UP0, UPT, UR5, UR16, URZ ;  /* 0x00000010050e7290 */ /* 0x000fc8000ff1e0ff */
[----:B------:R-:W-:Y:S01]  /*0f60*/  ULEA.HI.X.SX32 UR15, UR5, UR17, 0x1, UP0 ;  /* 0x00000011050f7291 */ /* 0x000fe200080f0eff */
[----:B------:R-:W-:Y:S11]  /*0f70*/  @P0 BRA `(.L_x_36) ;  /* 0x0000000000300947 */ /* 0x000ff60003800000 */
[----:B-1-345:R-:W1:Y:S01]  /*0f80*/  S2R R2, SR_LANEID ;  /* 0x0000000000027919 */ /* 0x03ae620000000000 */
[----:B------:R-:W-:Y:S05]  /*0f90*/  WARPSYNC.ALL ;  /* 0x0000000000007948 */ /* 0x000fea0003800000 */
[----:B------:R-:W-:Y:S01]  /*0fa0*/  NOP ;  /* 0x0000000000007918 */ /* 0x000fe20000000000 */
[----:B-1----:R-:W-:-:S05]  /*0fb0*/  IMAD.SHL.U32 R8, R2, 0x4, RZ ;  /* 0x0000000402087824 */ /* 0x002fca00078e00ff */
[----:B------:R-:W1:Y:S01]  /*0fc0*/  LDS R7, [R8+UR8] ;  /* 0x0000000808077984 */ /* 0x000e620008000800 */
[----:B------:R-:W-:-:S05]  /*0fd0*/  IADD3 R2, P1, PT, R8, UR14, RZ ;  /* 0x0000000e08027c10 */ /* 0x000fca000ff3e0ff */
[----:B------:R-:W-:-:S05]  /*0fe0*/  IMAD.X R3, RZ, RZ, UR15, P1 ;  /* 0x0000000fff037e24 */ /* 0x000fca00088e06ff */
[----:B-1----:R1:W3:Y:S01]  /*0ff0*/  ATOMG.E.EXCH.STRONG.GPU PT, RZ, [R2], R7 ;  /* 0x0000000702ff73a8 */ /* 0x0022e200041ee100 */
[----:B------:R-:W-:-:S04]  /*1000*/  DEPBAR {5,4,3,2,1,0} ;  /* 0x0000003f0000791a */ /* 0x000fc80000000000 */
[----:B------:R-:W4:Y:S02]  /*1010*/  CCTL.E.C.LDCU.IV.DEEP [UR14] ;  /* 0x000000000e007540 */ /* 0x000f240009c08000 */
[----:B----4-:R1:W-:Y:S01]  /*1020*/  UTMACCTL.IV [UR14] ;  /* 0x000000000e0079b9 */ /* 0x0103e20008000000 */
[----:B------:R-:W-:Y:S01]  /*1030*/  NOP ;  /* 0x0000000000007918 */ /* 0x000fe20000000000 */
.L_x_36:
[----:B------:R-:W-:Y:S05]  /*1040*/  @P0 BRA `(.L_x_37) ;  /* 0x00000000000c0947 */ /* 0x000fea0003800000 */
[----:B------:R0:W-:Y:S01]  /*1050*/  UTMACMDFLUSH ;  /* 0x00000000000079b7 */ /* 0x0001e20000000000 */
[----:B------:R-:W-:Y:S05]  /*1060*/  @P0 BRA `(.L_x_37) ;  /* 0x0000000000040947 */ /* 0x000fea0003800000 */
[----:B------:R-:W-:-:S04]  /*1070*/  DEPBAR.LE SB0, 0x0 ;  /* 0x000080000000791a */ /* 0x000fc80000000000 */
.L_x_37:
[----:B------:R-:W-:Y:S05]  /*1080*/  WARPSYNC.ALL ;  /* 0x0000000000007948 */ /* 0x000fea0003800000 */
[----:B------:R-:W-:Y:S01]  /*1090*/  NOP ;  /* 0x0000000000007918 */ /* 0x000fe20000000000 */
[----:B---3--:R-:W-:Y:S06]  /*10a0*/  BAR.SYNC.DEFER_BLOCKING 0x0 ;  /* 0x0000000000007b1d */ /* 0x008fec0000010000 */
[----:B------:R-:W-:Y:S02]  /*10b0*/  BSSY.RECONVERGENT B3, `(.L_x_38) ;  /* 0x000000b000037945 */ /* 0x000fe40003800200 */
[----:B------:R-:W-:Y:S06]  /*10c0*/  BAR.SYNC.DEFER_BLOCKING 0x0 ;  /* 0x0000000000007b1d */ /* 0x000fec0000010000 */
[----:B------:R3:W-:Y:S01]  /*10d0*/  @!P0 STS [R4], RZ ;  /* 0x000000ff04008388 */ /* 0x0007e20000000800 */
[----:B------:R-:W-:Y:S01]  /*10e0*/  NOP ;  /* 0x0000000000007918 */ /* 0x000fe20000000000 */
[----:B------:R-:W-:Y:S05]  /*10f0*/  @P3 BRA `(.L_x_39) ;  /* 0x0000000000183947 */ /* 0x000fea0003800000 */
[----:B-1--45:R-:W1:Y:S01]  /*1100*/  LDS R2, [UR8+0x8] ;  /* 0x00000808ff027984 */ /* 0x032e620008000800 */
[----:B------:R-:W4:Y:S01]  /*1110*/  LDC.64 R8, c[0x0][0x390] ;  /* 0x0000e400ff087b82 */ /* 0x000f220000000a00 */
[----:B------:R-:W-:Y:S02]  /*1120*/  IMAD.MOV.U32 R3, RZ, RZ, 0x70 ;  /* 0x00000070ff037424 */ /* 0x000fe400078e00ff */
[----:B----4-:R4:W-:Y:S03]  /*1130*/  STS.64 [UR8], R8 ;  /* 0x00000008ff007988 */ /* 0x0109e60008000a08 */
[----:B-1----:R-:W-:-:S05]  /*1140*/  LOP3.LUT R2, R2, 0x10, R3, 0xd8, !PT ;  /* 0x0000001002027812 */ /* 0x002fca00078ed803 */
[----:B------:R4:W-:Y:S02]  /*1150*/  STS [UR8+0x8], R2 ;  /* 0x00000802ff007988 */ /* 0x0009e40008000808 */
.L_x_39:
[----:B-1----:R-:W-:Y:S05]  /*1160*/  BSYNC.RECONVERGENT B3 ;  /* 0x0000000000037941 */ /* 0x002fea0003800200 */
.L_x_38:
[----:B------:R-:W-:Y:S04]  /*1170*/  BSSY.RECONVERGENT B4, `(.L_x_40) ;  /* 0x0000033000047945 */ /* 0x000fe80003800200 */
[----:B------:R-:W-:Y:S04]  /*1180*/  BSSY.RELIABLE B3, `(.L_x_41) ;  /* 0x000002e000037945 */ /* 0x000fe80003800100 */
[----:B------:R-:W-:Y:S05]  /*1190*/  @P3 BRA `(.L_x_42) ;  /* 0x0000000000243947 */ /* 0x000fea0003800000 */
[----:B----45:R-:W1:Y:S01]  /*11a0*/  LDS R2, [UR8+0x34] ;  /* 0x00003408ff027984 */ /* 0x030e620008000800 */
[----:B------:R-:W-:-:S05]  /*11b0*/  IMAD.MOV.U32 R3, RZ, RZ, 0x7f000000 ;  /* 0x7f000000ff037424 */ /* 0x000fca00078e00ff */
[----:B-1----:R-:W-:-:S05]  /*11c0*/  LOP3.LUT R2, R2, 0xff000000, R3, 0xb8, !PT ;  /* 0xff00000002027812 */ /* 0x002fca00078eb803 */
[----:B------:R1:W-:Y:S01]  /*11d0*/  STS [UR8+0x34], R2 ;  /* 0x00003402ff007988 */ /* 0x0003e20008000808 */
[----:B------:R-:W-:Y:S05]  /*11e0*/  @P3 BRA `(.L_x_43) ;  /* 0x0000000000183947 */ /* 0x000fea0003800000 */
[----:B-1----:R-:W1:Y:S01]  /*11f0*/  LDS R2, [UR8+0x38] ;  /* 0x00003808ff027984 */ /* 0x002e620008000800 */
[----:B------:R-:W-:-:S05]  /*1200*/  IMAD.MOV.U32 R3, RZ, RZ, 0x3f ;  /* 0x0000003fff037424 */ /* 0x000fca00078e00ff */
[----:B-1----:R-:W-:-:S05]  /*1210*/  LOP3.LUT R2, R2, 0xff, R3, 0xb8, !PT ;  /* 0x000000ff02027812 */ /* 0x002fca00078eb803 */
[----:B------:R1:W-:Y:S02]  /*1220*/  STS [UR8+0x38], R2 ;  /* 0x00003802ff007988 */ /* 0x0003e40008000808 */
.L_x_42:
[----:B------:R-:W-:Y:S05]  /*1230*/  @P3 BRA `(.L_x_44) ;  /* 0x00000000000c3947 */ /* 0x000fea0003800000 */
[----:B------:R1:W-:Y:S02]  /*1240*/  STS [UR8+0x20], R5 ;  /* 0x00002005ff007988 */ /* 0x0003e40008000808 */
.L_x_43:
[----:B------:R-:W-:Y:S05]  /*1250*/  @P3 BRA `(.L_x_45) ;  /* 0x0000000000243947 */ /* 0x000fea0003800000 */
[----:B------:R1:W-:Y:S02]  /*1260*/  STS [UR8+0x24], R6 ;  /* 0x00002406ff007988 */ /* 0x0003e40008000808 */
.L_x_44:
[----:B------:R-:W-:Y:S05]  /*1270*/  @P3 BRA `(.L_x_46) ;  /* 0x00000000002c3947 */ /* 0x000fea0003800000 */
[----:B-1--45:R-:W1:Y:S01]  /*1280*/  LDS R2, [UR8+0x1c] ;  /* 0x00001c08ff027984 */ /* 0x032e620008000800 */
[----:B------:R-:W4:Y:S02]  /*1290*/  LDC.64 R6, c[0x0][0x3b8] ;  /* 0x0000ee00ff067b82 */ /* 0x000f240000000a00 */
[--C-:B----4-:R-:W-:Y:S02]  /*12a0*/  SHF.R.U32.HI R5, RZ, 0x4, R7.reuse ;  /* 0x00000004ff057819 */ /* 0x110fe40000011607 */
[----:B------:R-:W-:-:S05]  /*12b0*/  SHF.R.U64 R3, R6, 0x4, R7 ;  /* 0x0000000406037819 */ /* 0x000fca0000001207 */
[----:B------:R4:W-:Y:S01]  /*12c0*/  STS [UR8+0xc], R3 ;  /* 0x00000c03ff007988 */ /* 0x0009e20008000808 */
[----:B-1----:R-:W-:-:S05]  /*12d0*/  LOP3.LUT R2, R2, 0xf, R5, 0xb8, !PT ;  /* 0x0000000f02027812 */ /* 0x002fca00078eb805 */
[----:B------:R4:W-:Y:S02]  /*12e0*/  STS [UR8+0x1c], R2 ;  /* 0x00001c02ff007988 */ /* 0x0009e40008000808 */
.L_x_45:
[----:B------:R-:W-:Y:S05]  /*12f0*/  @P3 BRA `(.L_x_47) ;  /* 0x00000000001c3947 */ /* 0x000fea0003800000 */
[----:B-1--45:R-:W1:Y:S02]  /*1300*/  LDS R2, [UR8+0x34] ;  /* 0x00003408ff027984 */ /* 0x032e640008000800 */
[----:B-1----:R-:W-:-:S05]  /*1310*/  LOP3.LUT R2, R2, 0x7, RZ, 0xb8, !PT ;  /* 0x0000000702027812 */ /* 0x002fca00078eb8ff */
[----:B------:R1:W-:Y:S02]  /*1320*/  STS [UR8+0x34], R2 ;  /* 0x00003402ff007988 */ /* 0x0003e40008000808 */
.L_x_46:
[----:B------:R-:W-:Y:S05]  /*1330*/  @P3 BRA `(.L_x_48) ;  /* 0x00000000001c3947 */ /* 0x000fea0003800000 */
[----:B-1--45:R-:W1:Y:S02]  /*1340*/  LDS R2, [UR8+0x34] ;  /* 0x00003408ff027984 */ /* 0x032e640008000800 */
[----:B-1----:R-:W-:-:S05]  /*1350*/  LOP3.LUT R2, R2, 0x38, RZ, 0xb8, !PT ;  /* 0x0000003802027812 */ /* 0x002fca00078eb8ff */
[----:B------:R1:W-:Y:S02]  /*1360*/  STS [UR8+0x34], R2 ;  /* 0x00003402ff007988 */ /* 0x0003e40008000808 */
.L_x_47:
[----:B------:R-:W-:Y:S05]  /*1370*/  @P3 BRA `(.L_x_49) ;  /* 0x00000000001c3947 */ /* 0x000fea0003800000 */
[----:B-1--45:R-:W1:Y:S02]  /*1380*/  LDS R2, [UR8+0x8] ;  /* 0x00000808ff027984 */ /* 0x032e640008000800 */
[----:B-1----:R-:W-:-:S05]  /*1390*/  LOP3.LUT R2, R2, 0x780, RZ, 0xb8, !PT ;  /* 0x0000078002027812 */ /* 0x002fca00078eb8ff */
[----:B------:R1:W-:Y:S02]  /*13a0*/  STS [UR8+0x8], R2 ;  /* 0x00000802ff007988 */ /* 0x0003e40008000808 */
.L_x_48:
[----:B------:R-:W-:Y:S05]  /*13b0*/  @P3 BRA `(.L_x_50) ;  /* 0x0000000000283947 */ /* 0x000fea0003800000 */
[----:B-1--45:R-:W1:Y:S02]  /*13c0*/  LDS R2, [UR8+0x8] ;  /* 0x00000808ff027984 */ /* 0x032e640008000800 */
[----:B-1----:R-:W-:-:S05]  /*13d0*/  LOP3.LUT R2, R2, 0x1800, RZ, 0xb8, !PT ;  /* 0x0000180002027812 */ /* 0x002fca00078eb8ff */
[----:B------:R1:W-:Y:S02]  /*13e0*/  STS [UR8+0x8], R2 ;  /* 0x00000802ff007988 */ /* 0x0003e40008000808 */
.L_x_49:
[----:B------:R-:W-:Y:S05]  /*13f0*/  @P3 BREAK.RELIABLE B3 ;  /* 0x0000000000033942 */ /* 0x000fea0003800100 */
[----:B------:R-:W-:Y:S05]  /*1400*/  @P3 BRA `(.L_x_51) ;  /* 0x0000000000243947 */ /* 0x000fea0003800000 */
[----:B-1--45:R-:W1:Y:S01]  /*1410*/  LDS R2, [UR8+0x8] ;  /* 0x00000808ff027984 */ /* 0x032e620008000800 */
[----:B------:R-:W-:-:S05]  /*1420*/  IMAD.MOV.U32 R3, RZ, RZ, 0x6000 ;  /* 0x00006000ff037424 */ /* 0x000fca00078e00ff */
[----:B-1----:R-:W-:-:S04]  /*1430*/  LOP3.LUT R2, R2, 0x6000, R3, 0xd8, !PT ;  /* 0x0000600002027812 */ /* 0x002fc800078ed803 */
[----:B------:R-:W-:-:S05]  /*1440*/  LOP3.LUT R2, R2, 0x400000, RZ, 0xb8, !PT ;  /* 0x0040000002027812 */ /* 0x000fca00078eb8ff */
[----:B------:R1:W-:Y:S02]  /*1450*/  STS [UR8+0x8], R2 ;  /* 0x00000802ff007988 */ /* 0x0003e40008000808 */
.L_x_50:
[----:B------:R-:W-:Y:S05]  /*1460*/  BSYNC.RELIABLE B3 ;  /* 0x0000000000037941 */ /* 0x000fea0003800100 */
.L_x_41:
[----:B-1--45:R-:W1:Y:S02]  /*1470*/  @!P3 LDS R2, [UR8+0x8] ;  /* 0x00000808ff02b984 */ /* 0x032e640008000800 */
[----:B-1----:R-:W-:-:S05]  /*1480*/  @!P3 LOP3.LUT R2, R2, 0x8000, RZ, 0xb8, !PT ;  /* 0x000080000202b812 */ /* 0x002fca00078eb8ff */
[----:B------:R1:W-:Y:S02]  /*1490*/  @!P3 STS [UR8+0x8], R2 ;  /* 0x00000802ff00b988 */ /* 0x0003e40008000808 */
.L_x_51:
[----:B------:R-:W-:Y:S05]  /*14a0*/  BSYNC.RECONVERGENT B4 ;  /* 0x0000000000047941 */ /* 0x000fea0003800200 */
.L_x_40:
[----:B------:R-:W-:Y:S05]  /*14b0*/  WARPSYNC.ALL ;  /* 0x0000000000007948 */ /* 0x000fea0003800000 */
[----:B------:R-:W-:Y:S01]  /*14c0*/  NOP ;  /* 0x0000000000007918 */ /* 0x000fe20000000000 */
[----:B------:R-:W-:-:S04]  /*14d0*/  UIADD3 UR4, UPT, UPT, UR4, 0x100, URZ ;  /* 0x0000010004047890 */ /* 0x000fc8000fffe0ff */
[----:B------:R-:W-:-:S04]  /*14e0*/  UIADD3 UR23, UP0, UPT, UR4, UR16, URZ ;  /* 0x0000001004177290 */ /* 0x000fc8000ff1e0ff */
[----:B------:R-:W-:Y:S01]  /*14f0*/  ULEA.HI.X.SX32 UR28, UR4, UR17, 0x1, UP0 ;  /* 0x00000011041c7291 */ /* 0x000fe200080f0eff */
[----:B------:R-:W-:Y:S11]  /*1500*/  @P0 BRA `(.L_x_52) ;  /* 0x0000000000380947 */ /* 0x000ff60003800000 */
[----:B-1--45:R-:W1:Y:S01]  /*1510*/  S2R R2, SR_LANEID ;  /* 0x0000000000027919 */ /* 0x032e620000000000 */
[----:B------:R-:W-:Y:S05]  /*1520*/  WARPSYNC.ALL ;  /* 0x0000000000007948 */ /* 0x000fea0003800000 */
[----:B------:R-:W-:Y:S01]  /*1530*/  NOP ;  /* 0x0000000000007918 */ /* 0x000fe20000000000 */
[----:B-123--:R-:W-:-:S05]  /*1540*/  IMAD.SHL.U32 R4, R2, 0x4, RZ ;  /* 0x0000000402047824 */ /* 0x00efca00078e00ff */
[----:B------:R-:W1:Y:S01]  /*1550*/  LDS R5, [R4+UR8] ;  /* 0x0000000804057984 */ /* 0x000e620008000800 */
[----:B------:R-:W-:Y:S01]  /*1560*/  IADD3 R2, P1, PT, R4, UR23, RZ ;  /* 0x0000001704027c10 */ /* 0x000fe2000ff3e0ff */
[----:B------:R-:W-:-:S04]  /*1570*/  UMOV UR4, UR23 ;  /* 0x0000001700047c82 */ /* 0x000fc80008000000 */
[----:B------:R-:W-:Y:S01]  /*1580*/  IMAD.X R3, RZ, RZ, UR28, P1 ;  /* 0x0000001cff037e24 */ /* 0x000fe200088e06ff */
[----:B------:R-:W-:-:S04]  /*1590*/  UMOV UR5, UR28 ;  /* 0x0000001c00057c82 */ /* 0x000fc80008000000 */
[----:B-1----:R1:W2:Y:S01]  /*15a0*/  ATOMG.E.EXCH.STRONG.GPU PT, RZ, [R2], R5 ;  /* 0x0000000502ff73a8 */ /* 0x0022a200041ee100 */
[----:B------:R-:W-:-:S04]  /*15b0*/  DEPBAR {5,4,3,2,1,0} ;  /* 0x0000003f0000791a */ /* 0x000fc80000000000 */
[----:B------:R-:W3:Y:S02]  /*15c0*/  CCTL.E.C.LDCU.IV.DEEP [UR4] ;  /* 0x0000000004007540 */ /* 0x000ee40009c08000 */
[----:B---3--:R1:W-:Y:S01]  /*15d0*/  UTMACCTL.IV [UR4] ;  /* 0x00000000040079b9 */ /* 0x0083e20008000000 */
[----:B------:R-:W-:Y:S01]  /*15e0*/  NOP ;  /* 0x0000000000007918 */ /* 0x000fe20000000000 */
.L_x_52:
[----:B------:R-:W-:Y:S05]  /*15f0*/  @P0 BRA `(.L_x_53) ;  /* 0x00000000000c0947 */ /* 0x000fea0003800000 */
[----:B------:R0:W-:Y:S01]  /*1600*/  UTMACMDFLUSH ;  /* 0x00000000000079b7 */ /* 0x0001e20000000000 */
[----:B------:R-:W-:Y:S05]  /*1610*/  @P0 BRA `(.L_x_53) ;  /* 0x0000000000040947 */ /* 0x000fea0003800000 */
[----:B------:R-:W-:-:S04]  /*1620*/  DEPBAR.LE SB0, 0x0 ;  /* 0x000080000000791a */ /* 0x000fc80000000000 */
.L_x_53:
[----:B------:R-:W-:Y:S05]  /*1630*/  WARPSYNC.ALL ;  /* 0x0000000000007948 */ /* 0x000fea0003800000 */
[----:B------:R-:W-:Y:S01]  /*1640*/  NOP ;  /* 0x0000000000007918 */ /* 0x000fe20000000000 */
[----:B--2---:R-:W-:Y:S01]  /*1650*/  BAR.SYNC.DEFER_BLOCKING 0x0 ;  /* 0x0000000000007b1d */ /* 0x004fe20000010000 */
[----:B------:R-:W-:Y:S01]  /*1660*/  ISETP.GE.AND P0, PT, R10, 0x1, PT ;  /* 0x000000010a00780c */ /* 0x000fe20003f06270 */
[----:B------:R-:W-:Y:S01]  /*1670*/  USHF.L.U32 UR11, UR11, 0x8, URZ ;  /* 0x000000080b0b7899 */ /* 0x000fe200080006ff */
[----:B-1--45:R-:W-:Y:S01]  /*1680*/  SHF.R.U32.HI R2, RZ, 0x5, R0 ;  /* 0x00000005ff027819 */ /* 0x032fe20000011600 */
[----:B------:R-:W-:-:S02]  /*1690*/  USHF.L.U32 UR27, UR27, 0x6, URZ ;  /* 0x000000061b1b7899 */ /* 0x000fc400080006ff */
[----:B------:R-:W-:Y:S01]  /*16a0*/  VOTEU.ALL UP0, P3 ;  /* 0x0000000000ff7886 */ /* 0x000fe20001800000 */
[----:B------:R-:W-:Y:S01]  /*16b0*/  UMOV UR4, 0x1 ;  /* 0x0000000100047882 */ /* 0x000fe20000000000 */
[----:B------:R-:W-:Y:S01]  /*16c0*/  VOTEU.ALL UP1, P3 ;  /* 0x0000000000ff7886 */ /* 0x000fe20001820000 */
[----:B------:R-:W-:Y:S02]  /*16d0*/  R2UR UR22, R2 ;  /* 0x00000000021672ca */ /* 0x000fe400000e0000 */
[----:B------:R-:W-:-:S04]  /*16e0*/  @!UP0 UIADD3 UR6, UPT, UPT, -UR4, 0x100000, URZ ;  /* 0x0010000004068890 */ /* 0x000fc8000fffe1ff */
[----:B------:R-:W-:Y:S02]  /*16f0*/  @!UP0 USHF.L.U32 UR7, UR6, 0xb, URZ ;  /* 0x0000000b06078899 */ /* 0x000fe400080006ff */
[----:B------:R-:W-:Y:S02]  /*1700*/  @!UP0 USHF.L.U32 UR6, UR6, 0x1, URZ ;  /* 0x0000000106068899 */ /* 0x000fe400080006ff */
[----:B------:R-:W-:-:S04]  /*1710*/  @!UP0 UIADD3 UR4, UPT, UPT, -UR4, 0x100000, URZ ;  /* 0x0010000004048890 */ /* 0x000fc8000fffe1ff */
[----:B------:R-:W-:Y:S02]  /*1720*/  @!UP0 USHF.L.U32 UR5, UR4, 0xb, URZ ;  /* 0x0000000b04058899 */ /* 0x000fe400080006ff */
[----:B------:R-:W-:Y:S01]  /*1730*/  @!UP0 USHF.L.U32 UR4, UR4, 0x1, URZ ;  /* 0x0000000104048899 */ /* 0x000fe200080006ff */
[----:B------:R-:W-:Y:S01]  /*1740*/  VOTEU.ALL UP0, P3 ;  /* 0x0000000000ff7886 */ /* 0x000fe20001800000 */
[----:B------:R-:W1:Y:S04]  /*1750*/  FENCE.VIEW.ASYNC.S ;  /* 0x00000000000073c6 */ /* 0x000e680000000000 */
[----:B-1----:R1:W2:Y:S06]  /*1760*/  @!UP0 SYNCS.EXCH.64 URZ, [UR8+0x5000], UR6 ;  /* 0x0050000608ff85b2 */ /* 0x0022ac0008000100 */
[----:B------:R1:W4:Y:S01]  /*1770*/  @!UP1 SYNCS.EXCH.64 URZ, [UR8+0x5010], UR4 ;  /* 0x0050100408ff95b2 */ /* 0x0003220008000100 */
[----:B------:R-:W-:Y:S05]  /*1780*/  @!P0 BRA `(.L_x_54) ;  /* 0x0000000400c48947 */ /* 0x000fea0003800000 */
[----:B--2-4-:R-:W-:Y:S01]  /*1790*/  BAR.SYNC.DEFER_BLOCKING 0x0 ;  /* 0x0000000000007b1d */ /* 0x014fe20000010000 */
[----:B------:R-:W-:Y:S01]  /*17a0*/  ELECT P1, URZ, PT ;  /* 0x0000000000ff782f */ /* 0x000fe20003820000 */
[----:B------:R-:W-:Y:S01]  /*17b0*/  @!P3 IMAD.MOV.U32 R2, RZ, RZ, 0x5000 ;  /* 0x00005000ff02b424 */ /* 0x000fe200078e00ff */
[----:B------:R-:W-:Y:S02]  /*17c0*/  UIADD3 UR16, UPT, UPT, UR8, 0x4000, URZ ;  /* 0x0000400008107890 */ /* 0x000fe4000fffe0ff */
[----:B------:R-:W-:Y:S01]  /*17d0*/  ISETP.LT.U32.AND P1, PT, R68, 0x20, P1 ;  /* 0x000000204400780c */ /* 0x000fe20000f21070 */
[----:B------:R-:W-:Y:S01]  /*17e0*/  UMOV UR19, UR27 ;  /* 0x0000001b00137c82 */ /* 0x000fe20008000000 */
[----:B------:R-:W-:Y:S01]  /*17f0*/  ELECT P0, URZ, PT ;  /* 0x0000000000ff782f */ /* 0x000fe20003800000 */
[----:B-1----:R-:W-:-:S03]  /*1800*/  USHF.R.U32.HI UR6, URZ, 0x4, UR8 ;  /* 0x00000004ff067899 */ /* 0x002fc60008011608 */
[----:B------:R-:W-:Y:S01]  /*1810*/  ISETP.LT.U32.AND P0, PT, R68, 0x20, P0 ;  /* 0x000000204400780c */ /* 0x000fe20000701070 */
[----:B------:R-:W-:Y:S01]  /*1820*/  UMOV UR7, URZ ;  /* 0x000000ff00077c82 */ /* 0x000fe20008000000 */
[----:B------:R-:W-:Y:S01]  /*1830*/  USGXT.U32 UR6, UR6, 0xe ;  /* 0x0000000e0606789a */ /* 0x000fe20008000000 */
[----:B------:R-:W-:-:S04]  /*1840*/  UMOV UR5, URZ ;  /* 0x000000ff00057c82 */ /* 0x000fc80008000000 */
[----:B------:R-:W-:Y:S01]  /*1850*/  VOTEU.ANY UP0, P1 ;  /* 0x0000000000ff7886 */ /* 0x000fe20000800100 */
[----:B------:R-:W-:-:S04]  /*1860*/  VOTEU.ANY UP2, P1 ;  /* 0x0000000000ff7886 */ /* 0x000fc80000840100 */
[----:B------:R-:W-:Y:S02]  /*1870*/  @UP0 UIADD3 UR17, UPT, UPT, UR8, 0x5000, URZ ;  /* 0x0000500008110890 */ /* 0x000fe4000fffe0ff */
[----:B------:R1:W-:Y:S01]  /*1880*/  @!P3 SYNCS.ARRIVE.TRANS64 RZ, [UR8+0x5000], R2 ;  /* 0x00500002ffffb9a7 */ /* 0x0003e20008000008 */
[----:B------:R-:W-:Y:S01]  /*1890*/  @UP0 UMOV UR18, URZ ;  /* 0x000000ff00120c82 */ /* 0x000fe20008000000 */
[----:B------:R-:W-:Y:S01]  /*18a0*/  BAR.SYNC.DEFER_BLOCKING 0x0 ;  /* 0x0000000000007b1d */ /* 0x000fe20000010000 */
[----:B------:R-:W-:-:S05]  /*18b0*/  UISETP.NE.U32.AND UP0, UPT, UR22, URZ, UPT ;  /* 0x000000ff1600728c */ /* 0x000fca000bf05070 */
[----:B------:R-:W-:Y:S01]  /*18c0*/  VOTEU.ANY UP1, P0 ;  /* 0x0000000000ff7886 */ /* 0x000fe20000020100 */
[----:B------:R-:W-:-:S04]  /*18d0*/  VOTEU.ANY UP3, P0 ;  /* 0x0000000000ff7886 */ /* 0x000fc80000060100 */
[----:B------:R-:W-:Y:S01]  /*18e0*/  @UP1 UIADD3 UR4, UPT, UPT, UR8, 0x5000, URZ ;  /* 0x0000500008041890 */ /* 0x000fe2000fffe0ff */
[----:B------:R-:W-:-:S06]  /*18f0*/  @UP1 UMOV UR10, URZ ;  /* 0x000000ff000a1c82 */ /* 0x000fcc0008000000 */
[----:B------:R-:W-:Y:S01]  /*1900*/  @UP3 UMOV UR9, UR4 ;  /* 0x0000000400093c82 */ /* 0x000fe20008000000 */
[----:B------:R-:W-:-:S04]  /*1910*/  USHF.R.U32.HI UR4, URZ, 0x4, UR16 ;  /* 0x00000004ff047899 */ /* 0x000fc80008011610 */
[----:B------:R-:W-:Y:S01]  /*1920*/  USGXT.U32 UR4, UR4, 0xe ;  /* 0x0000000e0404789a */ /* 0x000fe20008000000 */
[----:B------:R2:W-:Y:S01]  /*1930*/  @UP2 UTMALDG.2D [UR16], [UR12] ;  /* 0x000000100c0025b4 */ /* 0x0005e20008008000 */
[----:B------:R4:W-:Y:S06]  /*1940*/  MEMBAR.ALL.CTA ;  /* 0x0000000000007992 */ /* 0x0009ec0000008000 */
[----:B----4-:R-:W4:Y:S01]  /*1950*/  FENCE.VIEW.ASYNC.S ;  /* 0x00000000000073c6 */ /* 0x010f220000000000 */
[----:B--2---:R-:W-:Y:S01]  /*1960*/  UMOV UR18, 0xfffffffe ;  /* 0xfffffffe00127882 */ /* 0x004fe20000000000 */
[----:B------:R-:W-:Y:S01]  /*1970*/  UMOV UR19, 0x7fffbfdf ;  /* 0x7fffbfdf00137882 */ /* 0x000fe20000000000 */
[----:B------:R-:W-:Y:S01]  /*1980*/  UMOV UR16, UR6 ;  /* 0x0000000600107c82 */ /* 0x000fe20008000000 */
[----:B------:R-:W-:-:S02]  /*1990*/  UIADD3.64 UR20, UPT, UPT, UR6, -UR18, URZ ;  /* 0x8000001206147297 */ /* 0x000fc4000fffe0ff */
[----:B------:R-:W-:Y:S01]  /*19a0*/  UIADD3.64 UR18, UPT, UPT, UR4, -UR18, URZ ;  /* 0x8000001204127297 */ /* 0x000fe2000fffe0ff */
[----:B------:R-:W-:Y:S01]  /*19b0*/  UMOV UR17, 0x80004020 ;  /* 0x8000402000117882 */ /* 0x000fe20000000000 */
[----:B------:R-:W-:Y:S01]  /*19c0*/  UMOV UR6, UR4 ;  /* 0x0000000400067c82 */ /* 0x000fe20008000000 */
[----:B------:R-:W-:Y:S01]  /*19d0*/  UMOV UR7, 0x80004020 ;  /* 0x8000402000077882 */ /* 0x000fe20000000000 */
[----:B----4-:R-:W-:Y:S06]  /*19e0*/  BAR.SYNC.DEFER_BLOCKING 0x0 ;  /* 0x0000000000007b1d */ /* 0x010fec0000010000 */
[----:B------:R1:W-:Y:S02]  /*19f0*/  @UP3 UTMALDG.2D [UR8], [UR14] ;  /* 0x000000080e0035b4 */ /* 0x0003e40008008000 */
[----:B------:R-:W-:Y:S06]  /*1a00*/  BAR.SYNC.DEFER_BLOCKING 0x0 ;  /* 0x0000000000007b1d */ /* 0x000fec0000010000 */
[----:B------:R-:W2:Y:S02]  /*1a10*/  SYNCS.PHASECHK.TRANS64.TRYWAIT P0, [UR8+0x5000], RZ ;  /* 0x005000ffff0075a7 */ /* 0x000ea40008001108 */
[----:B-12---:R-:W-:Y:S05]  /*1a20*/  @!P0 BRA `(.L_x_55) ;  /* 0x0000000c00048947 */ /* 0x006fea0003800000 */
.L_x_67:
[----:B------:R-:W-:Y:S05]  /*1a30*/  BRA.U UP0, `(.L_x_56) ;  /* 0x00000001001c7547 */ /* 0x000fea000b800000 */
[----:B------:R-:W-:Y:S01]  /*1a40*/  UMOV UR4, 0x0 ;  /* 0x0000000000047882 */ /* 0x000fe20000000000 */
[----:B------:R-:W-:Y:S01]  /*1a50*/  UMOV UR5, 0x4400010 ;  /* 0x0440001000057882 */ /* 0x000fe20000000000 */
[----:B------:R-:W-:Y:S01]  /*1a60*/  UMOV UR24, 0x0 ;  /* 0x0000000000187882 */ /* 0x000fe20000000000 */
[----:B------:R-:W-:Y:S01]  /*1a70*/  UMOV UR25, 0x4400010 ;  /* 0x0440001000197882 */ /* 0x000fe20000000000 */
[----:B------:R1:W-:Y:S01]  /*1a80*/  UTCQMMA gdesc[UR6], gdesc[UR16], tmem[UR29], tmem[UR4], idesc[UR5], !UPT ;  /* 0x00ff0410060075ea */ /* 0x0003e2000f80031d */
[----:B------:R1:W-:Y:S01]  /*1a90*/  UTCQMMA gdesc[UR18], gdesc[UR20], tmem[UR29], tmem[UR24], idesc[UR25], UPT ;  /* 0x00ff1814120075ea */ /* 0x0003e2000b80031d */
[----:B------:R-:W-:Y:S02]  /*1aa0*/  NOP ;  /* 0x0000000000007918 */ /* 0x000fe40000000000 */
.L_x_56:
[----:B------:R-:W-:Y:S01]  /*1ab0*/  ELECT P0, URZ, PT ;  /* 0x0000000000ff782f */ /* 0x000fe20003800000 */
[----:B-1----:R-:W-:-:S03]  /*1ac0*/  UIADD3 UR4, UPT, UPT, UR8, 0x5010, URZ ;  /* 0x0000501008047890 */ /* 0x002fc6000fffe0ff */
[----:B------:R-:W-:Y:S01]  /*1ad0*/  ISETP.LT.U32.AND P0, PT, R68, 0x20, P0 ;  /* 0x000000204400780c */ /* 0x000fe20000701070 */
[----:B------:R-:W-:-:S12]  /*1ae0*/  UMOV UR5, URZ ;  /* 0x000000ff00057c82 */ /* 0x000fd80008000000 */
[----:B------:R-:W-:Y:S01]  /*1af0*/  VOTEU.ANY UP0, P0 ;  /* 0x0000000000ff7886 */ /* 0x000fe20000000100 */
[----:B------:R-:W-:Y:S01]  /*1b00*/  VOTEU.ANY UP1, P0 ;  /* 0x0000000000ff7886 */ /* 0x000fe20000020100 */
[----:B------:R-:W-:-:S03]  /*1b10*/  ISETP.GE.U32.AND P0, PT, R10, 0x41, PT ;  /* 0x000000410a00780c */ /* 0x000fc60003f06070 */
[----:B------:R-:W-:Y:S02]  /*1b20*/  @UP0 UMOV UR9, UR4 ;  /* 0x0000000400090c82 */ /* 0x000fe40008000000 */
[----:B------:R1:W-:Y:S01]  /*1b30*/  @UP1 UTCBAR [UR9], URZ ;  /* 0x000000ff090013e9 */ /* 0x0003e200080000ff */
[----:B------:R-:W-:Y:S06]  /*1b40*/  BAR.SYNC.DEFER_BLOCKING 0x0 ;  /* 0x0000000000007b1d */ /* 0x000fec0000010000 */
[----:B------:R-:W2:Y:S02]  /*1b50*/  SYNCS.PHASECHK.TRANS64.TRYWAIT P1, [UR8+0x5010], RZ ;  /* 0x005010ffff0075a7 */ /* 0x000ea40008021108 */
[----:B-12---:R-:W-:Y:S05]  /*1b60*/  @!P1 BRA `(.L_x_57) ;  /* 0x0000000800c09947 */ /* 0x006fea0003800000 */
.L_x_68:
[----:B------:R-:W-:Y:S05]  /*1b70*/  @!P0 BRA `(.L_x_54) ;  /* 0x0000000000c88947 */ /* 0x000fea0003800000 */
[----:B------:R-:W-:Y:S01]  /*1b80*/  IMAD.MOV.U32 R2, RZ, RZ, 0x1 ;  /* 0x00000001ff027424 */ /* 0x000fe200078e00ff */
[----:B------:R-:W1:Y:S01]  /*1b90*/  LDCU UR32, c[0x0][0x3a0] ;  /* 0x00007400ff2077ac */ /* 0x000e620008000800 */
[----:B------:R-:W-:-:S05]  /*1ba0*/  UMOV UR26, 0x40 ;  /* 0x00000040001a7882 */ /* 0x000fca0000000000 */
.L_x_61:
[----:B------:R-:W-:Y:S01]  /*1bb0*/  BAR.SYNC.DEFER_BLOCKING 0x0 ;  /* 0x0000000000007b1d */ /* 0x000fe20000010000 */
[----:B------:R-:W-:Y:S01]  /*1bc0*/  ELECT P1, URZ, PT ;  /* 0x0000000000ff782f */ /* 0x000fe20003820000 */
[----:B------:R-:W-:Y:S01]  /*1bd0*/  @!P3 IMAD.MOV.U32 R3, RZ, RZ, 0x5000 ;  /* 0x00005000ff03b424 */ /* 0x000fe200078e00ff */
[----:B------:R-:W-:Y:S02]  /*1be0*/  ELECT P0, URZ, PT ;  /* 0x0000000000ff782f */ /* 0x000fe40003800000 */
[C---:B------:R-:W-:Y:S01]  /*1bf0*/  ISETP.LT.U32.AND P1, PT, R68.reuse, 0x20, P1 ;  /* 0x000000204400780c */ /* 0x040fe20000f21070 */
[----:B------:R-:W-:Y:S01]  /*1c00*/  UMOV UR10, UR26 ;  /* 0x0000001a000a7c82 */ /* 0x000fe20008000000 */
[----:B------:R-:W-:-:S11]  /*1c10*/  ISETP.LT.U32.AND P0, PT, R68, 0x20, P0 ;  /* 0x000000204400780c */ /* 0x000fd60000701070 */
[----:B------:R-:W-:Y:S02]  /*1c20*/  VOTEU.ANY UP0, P1 ;  /* 0x0000000000ff7886 */ /* 0x000fe40000800100 */
[----:B------:R-:W-:-:S03]  /*1c30*/  VOTEU.ANY UP1, P0 ;  /* 0x0000000000ff7886 */ /* 0x000fc60000020100 */
[----:B--2---:R-:W-:Y:S02]  /*1c40*/  @UP0 UIADD3 UR24, UPT, UPT, UR8, 0x4000, URZ ;  /* 0x0000400008180890 */ /* 0x004fe4000fffe0ff */
[----:B------:R2:W-:Y:S01]  /*1c50*/  @!P3 SYNCS.ARRIVE.TRANS64 RZ, [UR8+0x5000], R3 ;  /* 0x00500003ffffb9a7 */ /* 0x0005e20008000008 */
[----:B------:R-:W-:Y:S01]  /*1c60*/  @UP0 UIADD3 UR25, UPT, UPT, UR8, 0x5000, URZ ;  /* 0x0000500008190890 */ /* 0x000fe2000fffe0ff */
[----:B------:R-:W-:Y:S01]  /*1c70*/  VOTEU.ANY UP0, P1 ;  /* 0x0000000000ff7886 */ /* 0x000fe20000800100 */
[----:B------:R-:W-:Y:S01]  /*1c80*/  BAR.SYNC.DEFER_BLOCKING 0x0 ;  /* 0x0000000000007b1d */ /* 0x000fe20000010000 */
[----:B------:R-:W-:Y:S01]  /*1c90*/  @UP1 UIADD3 UR9, UPT, UPT, UR8, 0x5000, URZ ;  /* 0x0000500008091890 */ /* 0x000fe2000fffe0ff */
[----:B--2---:R-:W-:-:S04]  /*1ca0*/  IMAD.U32 R3, R2, -0x80000000, RZ ;  /* 0x8000000002037824 */ /* 0x004fc800078e00ff */
[----:B------:R-:W-:Y:S01]  /*1cb0*/  VOTEU.ANY UP1, P0 ;  /* 0x0000000000ff7886 */ /* 0x000fe20000020100 */
[----:B------:R2:W-:Y:S01]  /*1cc0*/  @UP0 UTMALDG.2D [UR24], [UR12] ;  /* 0x000000180c0005b4 */ /* 0x0005e20008008000 */
[----:B------:R-:W-:Y:S01]  /*1cd0*/  UISETP.NE.U32.AND UP0, UPT, UR22, URZ, UPT ;  /* 0x000000ff1600728c */ /* 0x000fe2000bf05070 */
[----:B------:R4:W-:Y:S06]  /*1ce0*/  MEMBAR.ALL.CTA ;  /* 0x0000000000007992 */ /* 0x0009ec0000008000 */
[----:B----4-:R-:W4:Y:S02]  /*1cf0*/  FENCE.VIEW.ASYNC.S ;  /* 0x00000000000073c6 */ /* 0x010f240000000000 */
[----:B----4-:R-:W-:Y:S06]  /*1d00*/  BAR.SYNC.DEFER_BLOCKING 0x0 ;  /* 0x0000000000007b1d */ /* 0x010fec0000010000 */
[----:B------:R2:W-:Y:S02]  /*1d10*/  @UP1 UTMALDG.2D [UR8], [UR14] ;  /* 0x000000080e0015b4 */ /* 0x0005e40008008000 */
[----:B------:R-:W-:Y:S06]  /*1d20*/  BAR.SYNC.DEFER_BLOCKING 0x0 ;  /* 0x0000000000007b1d */ /* 0x000fec0000010000 */
[----:B------:R-:W4:Y:S02]  /*1d30*/  SYNCS.PHASECHK.TRANS64.TRYWAIT P0, [UR8+0x5000], R3 ;  /* 0x00500003ff0075a7 */ /* 0x000f240008001108 */
[----:B--2-4-:R-:W-:Y:S05]  /*1d40*/  @!P0 BRA `(.L_x_58) ;  /* 0x0000000800548947 */ /* 0x014fea0003800000 */
.L_x_69:
[----:B------:R-:W-:Y:S05]  /*1d50*/  BRA.U UP0, `(.L_x_59) ;  /* 0x00000001001c7547 */ /* 0x000fea000b800000 */
[----:B------:R-:W-:Y:S01]  /*1d60*/  UMOV UR24, 0x0 ;  /* 0x0000000000187882 */ /* 0x000fe20000000000 */
[----:B------:R-:W-:Y:S01]  /*1d70*/  UMOV UR25, 0x4400010 ;  /* 0x0440001000197882 */ /* 0x000fe20000000000 */
[----:B------:R-:W-:Y:S01]  /*1d80*/  UMOV UR30, 0x0 ;  /* 0x00000000001e7882 */ /* 0x000fe20000000000 */
[----:B------:R-:W-:Y:S01]  /*1d90*/  UMOV UR31, 0x4400010 ;  /* 0x04400010001f7882 */ /* 0x000fe20000000000 */
[----:B------:R2:W-:Y:S01]  /*1da0*/  UTCQMMA gdesc[UR6], gdesc[UR16], tmem[UR29], tmem[UR24], idesc[UR25], UPT ;  /* 0x00ff1810060075ea */ /* 0x0005e2000b80031d */
[----:B------:R2:W-:Y:S01]  /*1db0*/  UTCQMMA gdesc[UR18], gdesc[UR20], tmem[UR29], tmem[UR30], idesc[UR31], UPT ;  /* 0x00ff1e14120075ea */ /* 0x0005e2000b80031d */
[----:B------:R-:W-:Y:S02]  /*1dc0*/  NOP ;  /* 0x0000000000007918 */ /* 0x000fe40000000000 */
.L_x_59:
[----:B------:R-:W-:-:S04]  /*1dd0*/  ELECT P0, URZ, PT ;  /* 0x0000000000ff782f */ /* 0x000fc80003800000 */
[----:B------:R-:W-:-:S13]  /*1de0*/  ISETP.LT.U32.AND P0, PT, R68, 0x20, P0 ;  /* 0x000000204400780c */ /* 0x000fda0000701070 */
[----:B------:R-:W-:Y:S01]  /*1df0*/  VOTEU.ANY UP0, P0 ;  /* 0x0000000000ff7886 */ /* 0x000fe20000000100 */
[----:B------:R-:W-:-:S04]  /*1e00*/  VOTEU.ANY UP1, P0 ;  /* 0x0000000000ff7886 */ /* 0x000fc80000020100 */
[----:B------:R-:W-:Y:S02]  /*1e10*/  @UP0 UMOV UR9, UR4 ;  /* 0x0000000400090c82 */ /* 0x000fe40008000000 */
[----:B------:R4:W-:Y:S01]  /*1e20*/  @UP1 UTCBAR [UR9], URZ ;  /* 0x000000ff090013e9 */ /* 0x0009e200080000ff */
[----:B------:R-:W-:Y:S06]  /*1e30*/  BAR.SYNC.DEFER_BLOCKING 0x0 ;  /* 0x0000000000007b1d */ /* 0x000fec0000010000 */
[----:B------:R-:W5:Y:S02]  /*1e40*/  SYNCS.PHASECHK.TRANS64.TRYWAIT P0, [UR8+0x5010], R3 ;  /* 0x00501003ff0075a7 */ /* 0x000f640008001108 */
[----:B----45:R-:W-:Y:S05]  /*1e50*/  @!P0 BRA `(.L_x_60) ;  /* 0x00000008001c8947 */ /* 0x030fea0003800000 */
.L_x_70:
[----:B------:R-:W-:Y:S01]  /*1e60*/  UIADD3 UR26, UPT, UPT, UR26, 0x40, URZ ;  /* 0x000000401a1a7890 */ /* 0x000fe2000fffe0ff */
[----:B------:R-:W-:-:S03]  /*1e70*/  LOP3.LUT R2, R2, 0x1, RZ, 0x3c, !PT ;  /* 0x0000000102027812 */ /* 0x000fc600078e3cff */
[----:B-1----:R-:W-:-:S09]  /*1e80*/  UISETP.GE.AND UP0, UPT, UR26, UR32, UPT ;  /* 0x000000201a00728c */ /* 0x002fd2000bf06270 */
[----:B------:R-:W-:Y:S05]  /*1e90*/  BRA.U !UP0, `(.L_x_61) ;  /* 0xfffffffd08447547 */ /* 0x000fea000b83ffff */
.L_x_54:
[----:B--2-4-:R-:W-:Y:S01]  /*1ea0*/  BAR.SYNC.DEFER_BLOCKING 0x0 ;  /* 0x0000000000007b1d */ /* 0x014fe20000010000 */
[----:B------:R-:W-:-:S05]  /*1eb0*/  IMAD.SHL.U32 R2, R0, 0x40, RZ ;  /* 0x0000004000027824 */ /* 0x000fca00078e00ff */
[----:B------:R-:W-:Y:S04]  /*1ec0*/  BSSY.RECONVERGENT B4, `(.L_x_62) ;  /* 0x0000004000047945 */ /* 0x000fe80003800200 */
[----:B------:R-:W-:Y:S05]  /*1ed0*/  @P3 BRA `(.L_x_63) ;  /* 0x0000000000083947 */ /* 0x000fea0003800000 */
[----:B------:R-:W2:Y:S02]  /*1ee0*/  SYNCS.CCTL.IV [UR8+0x5000] ;  /* 0x00500000ff0079b1 */ /* 0x000ea40008000008 */
[----:B--2---:R-:W2:Y:S02]  /*1ef0*/  SYNCS.CCTL.IV [UR8+0x5010] ;  /* 0x00501000ff0079b1 */ /* 0x004ea40008000008 */
.L_x_63:
[----:B-1----:R-:W-:Y:S05]  /*1f00*/  BSYNC.RECONVERGENT B4 ;  /* 0x0000000000047941 */ /* 0x002fea0003800200 */
.L_x_62:
[----:B------:R-:W-:Y:S01]  /*1f10*/  USHF.L.U32 UR4, UR22, 0x15, URZ ;  /* 0x0000001516047899 */ /* 0x000fe200080006ff */
[----:B------:R-:W-:Y:S01]  /*1f20*/  IMAD.SHL.U32 R3, R0, 0x10, RZ ;  /* 0x0000001000037824 */ /* 0x000fe200078e00ff */
[----:B------:R-:W-:Y:S01]  /*1f30*/  USHF.L.U32 UR5, UR22, 0x5, URZ ;  /* 0x0000000516057899 */ /* 0x000fe200080006ff */
[----:B------:R-:W-:Y:S01]  /*1f40*/  LOP3.LUT R2, R2, 0x3800, RZ, 0xc0, !PT ;  /* 0x0000380002027812 */ /* 0x000fe200078ec0ff */
[----:B------:R-:W-:Y:S02]  /*1f50*/  ULOP3.LUT UR4, UR4, 0x600000, URZ, 0xc0, !UPT ;  /* 0x0060000004047892 */ /* 0x000fe4000f8ec0ff */
[----:B------:R-:W-:Y:S01]  /*1f60*/  ULOP3.LUT UR5, UR5, 0x80, URZ, 0xc0, !UPT ;  /* 0x0000008005057892 */ /* 0x000fe2000f8ec0ff */
[----:B------:R-:W-:Y:S01]  /*1f70*/  LOP3.LUT R3, R2, 0x70, R3, 0xf8, !PT ;  /* 0x0000007002037812 */ /* 0x000fe200078ef803 */
[C---:B------:R-:W-:Y:S01]  /*1f80*/  IMAD.SHL.U32 R2, R0.reuse, 0x4, RZ ;  /* 0x0000000400027824 */ /* 0x040fe200078e00ff */
[----:B------:R-:W-:Y:S01]  /*1f90*/  ELECT P0, URZ, PT ;  /* 0x0000000000ff782f */ /* 0x000fe20003800000 */
[----:B------:R-:W-:Y:S01]  /*1fa0*/  IMAD.SHL.U32 R0, R0, 0x80, RZ ;  /* 0x0000008000007824 */ /* 0x000fe200078e00ff */
[----:B------:R-:W-:-:S02]  /*1fb0*/  UIADD3 UR4, UPT, UPT, UR5, UR4, UR29 ;  /* 0x0000000405047290 */ /* 0x000fc4000fffe01d */
[----:B------:R-:W-:Y:S01]  /*1fc0*/  LOP3.LUT R3, R3, 0x40, R2, 0x78, !PT ;  /* 0x0000004003037812 */ /* 0x000fe200078e7802 */
[----:B------:R-:W-:Y:S01]  /*1fd0*/  ULOP3.LUT UR22, UR22, 0x1, URZ, 0xc0, !UPT ;  /* 0x0000000116167892 */ /* 0x000fe2000f8ec0ff */
[----:B------:R-:W-:Y:S01]  /*1fe0*/  ISETP.LT.U32.AND P0, PT, R68, 0x40, P0 ;  /* 0x000000404400780c */ /* 0x000fe20000701070 */
[----:B------:R-:W-:Y:S01]  /*1ff0*/  UMOV UR14, UR27 ;  /* 0x0000001b000e7c82 */ /* 0x000fe20008000000 */
[----:B------:R-:W-:Y:S01]  /*2000*/  LOP3.LUT R0, R3, 0x780, R0, 0xf8, !PT ;  /* 0x0000078003007812 */ /* 0x000fe200078ef800 */
[----:B------:R-:W-:Y:S02]  /*2010*/  ULEA UR13, UR22, UR11, 0x7 ;  /* 0x0000000b160d7291 */ /* 0x000fe4000f8e38ff */
[----:B---3--:R-:W-:Y:S01]  /*2020*/  LDTM.16dp32bit_t0_t15.x64 R4, tmem[UR4] ;  /* 0x00000004000479ee */ /* 0x008fe20008b00000 */
[----:B------:R-:W1:Y:S01]  /*2030*/  LDTM.16dp32bit_t16_t31.x64 R4, tmem[UR4+0x40] ;  /* 0x00004004000479ee */ /* 0x000e620008b20000 */
[C---:B------:R-:W-:Y:S01]  /*2040*/  LOP3.LUT R2, R0.reuse, 0x10, RZ, 0x3c, !PT ;  /* 0x0000001000027812 */ /* 0x040fe200078e3cff */
[----:B------:R-:W-:Y:S01]  /*2050*/  NOP ;  /* 0x0000000000007918 */ /* 0x000fe20000000000 */
[----:B------:R-:W-:Y:S01]  /*2060*/  LOP3.LUT R3, R0, 0x20, RZ, 0x3c, !PT ;  /* 0x0000002000037812 */ /* 0x000fe200078e3cff */
[----:B------:R-:W-:-:S03]  /*2070*/  ULEA UR12, UR22, UR8, 0xd ;  /* 0x00000008160c7291 */ /* 0x000fc6000f8e68ff */
[----:B-1----:R-:W-:Y:S01]  /*2080*/  VOTEU.ANY UP0, P0 ;  /* 0x0000000000ff7886 */ /* 0x002fe20000000100 */
[----:B------:R-:W-:-:S04]  /*2090*/  VOTEU.ANY UP1, P0 ;  /* 0x0000000000ff7886 */ /* 0x000fc80000020100 */
[----:B------:R-:W-:Y:S01]  /*20a0*/  @UP0 UMOV UR4, UR23 ;  /* 0x0000001700040c82 */ /* 0x000fe20008000000 */
[----:B------:R-:W-:Y:S01]  /*20b0*/  @UP0 UMOV UR5, UR28 ;  /* 0x0000001c00050c82 */ /* 0x000fe20008000000 */
[----:B------:R-:W-:Y:S02]  /*20c0*/  F2FP.SATFINITE.E4M3.F32.PACK_AB_MERGE_C R6, R7, R6, RZ ;  /* 0x000000060706723e */ /* 0x000fe400048070ff */
[----:B------:R-:W-:Y:S02]  /*20d0*/  F2FP.SATFINITE.E4M3.F32.PACK_AB_MERGE_C R10, R11, R10, RZ ;  /* 0x0000000a0b0a723e */ /* 0x000fe400048070ff */
[----:B------:R-:W-:Y:S02]  /*20e0*/  F2FP.SATFINITE.E4M3.F32.PACK_AB_MERGE_C R14, R15, R14, RZ ;  /* 0x0000000e0f0e723e */ /* 0x000fe400048070ff */
[----:B------:R-:W-:Y:S02]  /*20f0*/  F2FP.SATFINITE.E4M3.F32.PACK_AB_MERGE_C R7, R19, R18, RZ ;  /* 0x000000121307723e */ /* 0x000fe400048070ff */
[----:B------:R-:W-:-:S02]  /*2100*/  F2FP.SATFINITE.E4M3.F32.PACK_AB_MERGE_C R22, R23, R22, RZ ;  /* 0x000000161716723e */ /* 0x000fc400048070ff */
[----:B------:R-:W-:Y:S02]  /*2110*/  F2FP.SATFINITE.E4M3.F32.PACK_AB_MERGE_C R26, R27, R26, RZ ;  /* 0x0000001a1b1a723e */ /* 0x000fe400048070ff */
        /* <DEDUP_REMOVED lines=10> */
[----:B------:R-:W-:-:S02]  /*21c0*/  F2FP.SATFINITE.E4M3.F32.PACK_AB_MERGE_C R4, R5, R4, R6 ;  /* 0x000000040504723e */ /* 0x000fc40004807006 */
[----:B------:R-:W-:Y:S02]  /*21d0*/  F2FP.SATFINITE.E4M3.F32.PACK_AB_MERGE_C R5, R9, R8, R10 ;  /* 0x000000080905723e */ /* 0x000fe4000480700a */
[----:B------:R-:W-:Y:S02]  /*21e0*/  F2FP.SATFINITE.E4M3.F32.PACK_AB_MERGE_C R6, R13, R12, R14 ;  /* 0x0000000c0d06723e */ /* 0x000fe4000480700e */
[----:B------:R-:W-:Y:S02]  /*21f0*/  F2FP.SATFINITE.E4M3.F32.PACK_AB_MERGE_C R7, R17, R16, R7 ;  /* 0x000000101107723e */ /* 0x000fe40004807007 */
[----:B------:R-:W-:Y:S02]  /*2200*/  F2FP.SATFINITE.E4M3.F32.PACK_AB_MERGE_C R20, R21, R20, R22 ;  /* 0x000000141514723e */ /* 0x000fe40004807016 */
[----:B------:R-:W-:Y:S01]  /*2210*/  F2FP.SATFINITE.E4M3.F32.PACK_AB_MERGE_C R21, R25, R24, R26 ;  /* 0x000000181915723e */ /* 0x000fe2000480701a */
[----:B--2---:R1:W-:Y:S01]  /*2220*/  STS.128 [R0+UR8], R4 ;  /* 0x0000000400007988 */ /* 0x0043e20008000c08 */
[----:B------:R-:W-:-:S02]  /*2230*/  F2FP.SATFINITE.E4M3.F32.PACK_AB_MERGE_C R22, R29, R28, R30 ;  /* 0x0000001c1d16723e */ /* 0x000fc4000480701e */
[----:B------:R-:W-:Y:S02]  /*2240*/  F2FP.SATFINITE.E4M3.F32.PACK_AB_MERGE_C R23, R33, R32, R34 ;  /* 0x000000202117723e */ /* 0x000fe40004807022 */
[----:B------:R-:W-:Y:S02]  /*2250*/  F2FP.SATFINITE.E4M3.F32.PACK_AB_MERGE_C R36, R37, R36, R38 ;  /* 0x000000242524723e */ /* 0x000fe40004807026 */
[----:B------:R-:W-:Y:S01]  /*2260*/  F2FP.SATFINITE.E4M3.F32.PACK_AB_MERGE_C R37, R41, R40, R42 ;  /* 0x000000282925723e */ /* 0x000fe2000480702a */
[----:B------:R1:W-:Y:S01]  /*2270*/  STS.128 [R2+UR8], R20 ;  /* 0x0000001402007988 */ /* 0x0003e20008000c08 */
[----:B------:R-:W-:Y:S02]  /*2280*/  F2FP.SATFINITE.E4M3.F32.PACK_AB_MERGE_C R38, R45, R44, R46 ;  /* 0x0000002c2d26723e */ /* 0x000fe4000480702e */
[----:B------:R-:W-:Y:S02]  /*2290*/  F2FP.SATFINITE.E4M3.F32.PACK_AB_MERGE_C R39, R49, R48, R50 ;  /* 0x000000303127723e */ /* 0x000fe40004807032 */
[----:B------:R-:W-:-:S02]  /*22a0*/  F2FP.SATFINITE.E4M3.F32.PACK_AB_MERGE_C R52, R53, R52, R54 ;  /* 0x000000343534723e */ /* 0x000fc40004807036 */
[----:B------:R-:W-:Y:S01]  /*22b0*/  F2FP.SATFINITE.E4M3.F32.PACK_AB_MERGE_C R53, R57, R56, R58 ;  /* 0x000000383935723e */ /* 0x000fe2000480703a */
[----:B------:R1:W-:Y:S01]  /*22c0*/  STS.128 [R3+UR8], R36 ;  /* 0x0000002403007988 */ /* 0x0003e20008000c08 */
[----:B------:R-:W-:Y:S02]  /*22d0*/  F2FP.SATFINITE.E4M3.F32.PACK_AB_MERGE_C R54, R61, R60, R62 ;  /* 0x0000003c3d36723e */ /* 0x000fe4000480703e */
[----:B------:R-:W-:Y:S02]  /*22e0*/  F2FP.SATFINITE.E4M3.F32.PACK_AB_MERGE_C R55, R65, R64, R66 ;  /* 0x000000404137723e */ /* 0x000fe40004807042 */
[----:B------:R-:W-:-:S05]  /*22f0*/  LOP3.LUT R8, R0, 0x30, RZ, 0x3c, !PT ;  /* 0x0000003000087812 */ /* 0x000fca00078e3cff */
[----:B------:R1:W-:Y:S01]  /*2300*/  STS.128 [R8+UR8], R52 ;  /* 0x0000003408007988 */ /* 0x0003e20008000c08 */
[----:B------:R2:W-:Y:S06]  /*2310*/  MEMBAR.ALL.CTA ;  /* 0x0000000000007992 */ /* 0x0005ec0000008000 */
[----:B--2---:R-:W2:Y:S02]  /*2320*/  FENCE.VIEW.ASYNC.S ;  /* 0x00000000000073c6 */ /* 0x004ea40000000000 */
[----:B--2---:R-:W-:Y:S06]  /*2330*/  BAR.SYNC.DEFER_BLOCKING 0x0 ;  /* 0x0000000000007b1d */ /* 0x004fec0000010000 */
[----:B------:R1:W-:Y:S01]  /*2340*/  @UP1 UTMASTG.2D [UR12], [UR4] ;  /* 0x0000000c040013b5 */ /* 0x0003e20008008000 */
[----:B------:R0:W-:Y:S01]  /*2350*/  UTMACMDFLUSH ;  /* 0x00000000000079b7 */ /* 0x0001e20000000000 */
[----:B------:R-:W-:-:S04]  /*2360*/  DEPBAR.LE SB0, 0x0 ;  /* 0x000080000000791a */ /* 0x000fc80000000000 */
[----:B------:R-:W-:Y:S08]  /*2370*/  BAR.SYNC.DEFER_BLOCKING 0x0 ;  /* 0x0000000000007b1d */ /* 0x000ff00000010000 */
[----:B------:R-:W-:Y:S06]  /*2380*/  BAR.SYNC.DEFER_BLOCKING 0x0 ;  /* 0x0000000000007b1d */ /* 0x000fec0000010000 */
[----:B-1----:R-:W-:Y:S05]  /*2390*/  @P2 BRA `(.L_x_64) ;  /* 0x0000000000a02947 */ /* 0x002fea0003800000 */
[----:B------:R-:W1:Y:S01]  /*23a0*/  S2UR UR5, SR_CgaCtaId ;  /* 0x00000000000579c3 */ /* 0x000e620000008800 */
[----:B------:R-:W-:Y:S01]  /*23b0*/  NOP ;  /* 0x0000000000007918 */ /* 0x000fe20000000000 */
[----:B------:R-:W-:Y:S01]  /*23c0*/  UMOV UR4, 0x50 ;  /* 0x0000005000047882 */ /* 0x000fe20000000000 */
[----:B------:R-:W-:Y:S02]  /*23d0*/  IMAD.U32 R0, RZ, RZ, UR29 ;  /* 0x0000001dff007e24 */ /* 0x000fe4000f8e00ff */
[----:B------:R-:W-:Y:S02]  /*23e0*/  IMAD.MOV.U32 R3, RZ, RZ, 0xff ;  /* 0x000000ffff037424 */ /* 0x000fe400078e00ff */
[----:B------:R-:W-:Y:S01]  /*23f0*/  IMAD.MOV.U32 R7, RZ, RZ, 0x1 ;  /* 0x00000001ff077424 */ /* 0x000fe200078e00ff */
[----:B------:R-:W-:-:S04]  /*2400*/  LOP3.LUT R0, R0, 0xffff, RZ, 0xc0, !PT ;  /* 0x0000ffff00007812 */ /* 0x000fc800078ec0ff */
[----:B------:R-:W-:-:S05]  /*2410*/  SHF.R.U32.HI R0, RZ, 0x5, R0 ;  /* 0x00000005ff007819 */ /* 0x000fca0000011600 */
[----:B------:R-:W-:Y:S01]  /*2420*/  VIADD R2, R0, 0x10 ;  /* 0x0000001000027836 */ /* 0x000fe20000000000 */
[----:B------:R-:W-:Y:S01]  /*2430*/  SHF.L.U32 R0, R3, R0, RZ ;  /* 0x0000000003007219 */ /* 0x000fe200000006ff */
[----:B-1----:R-:W-:-:S03]  /*2440*/  ULEA UR6, UR5, UR4, 0x18 ;  /* 0x0000000405067291 */ /* 0x002fc6000f8ec0ff */
[----:B------:R-:W-:-:S04]  /*2450*/  SHF.L.U32 R3, R7, R2, RZ ;  /* 0x0000000207037219 */ /* 0x000fc800000006ff */
[----:B------:R-:W-:Y:S02]  /*2460*/  LOP3.LUT R0, R3, R0, RZ, 0xfc, !PT ;  /* 0x0000000003007212 */ /* 0x000fe400078efcff */
[----:B------:R-:W1:Y:S02]  /*2470*/  LDS R5, [UR6] ;  /* 0x00000006ff057984 */ /* 0x000e640008000800 */
[C---:B------:R-:W-:Y:S02]  /*2480*/  LOP3.LUT R2, R0.reuse, 0xffff, RZ, 0xc0, !PT ;  /* 0x0000ffff00027812 */ /* 0x040fe400078ec0ff */
[----:B-1----:R-:W-:-:S04]  /*2490*/  LOP3.LUT R3, R0, 0xffff, R5, 0x80, !PT ;  /* 0x0000ffff00037812 */ /* 0x002fc800078e8005 */
[----:B------:R-:W-:-:S13]  /*24a0*/  ISETP.NE.AND P0, PT, R3, R2, PT ;  /* 0x000000020300720c */ /* 0x000fda0003f05270 */
[----:B------:R-:W-:Y:S05]  /*24b0*/  @P0 BRA `(.L_x_65) ;  /* 0x0000000000500947 */ /* 0x000fea0003800000 */
[----:B------:R-:W-:Y:S02]  /*24c0*/  SHF.R.U32.HI R5, RZ, 0x10, R5 ;  /* 0x00000010ff057819 */ /* 0x000fe40000011605 */
[----:B------:R-:W-:-:S04]  /*24d0*/  SHF.R.U32.HI R2, RZ, 0x10, R0 ;  /* 0x00000010ff027819 */ /* 0x000fc80000011600 */
[----:B------:R-:W-:-:S04]  /*24e0*/  LOP3.LUT R5, R5, R2, RZ, 0xc0, !PT ;  /* 0x0000000205057212 */ /* 0x000fc800078ec0ff */
[----:B------:R-:W-:-:S13]  /*24f0*/  ISETP.NE.AND P0, PT, R5, R2, PT ;  /* 0x000000020500720c */ /* 0x000fda0003f05270 */
[----:B------:R-:W-:Y:S05]  /*2500*/  @P0 BRA `(.L_x_66) ;  /* 0x0000000000300947 */ /* 0x000fea0003800000 */
[----:B------:R-:W-:Y:S01]  /*2510*/  R2UR UR4, R0 ;  /* 0x00000000000472ca */ /* 0x000fe200000e0000 */
[----:B------:R-:W-:Y:S01]  /*2520*/  VOTEU.ANY UR5, UPT, PT ;  /* 0x0000000000057886 */ /* 0x000fe200038e0100 */
[----:B------:R-:W1:Y:S01]  /*2530*/  S2R R0, SR_LANEID ;  /* 0x0000000000007919 */ /* 0x000e620000000000 */
[----:B------:R-:W-:-:S10]  /*2540*/  UFLO.U32 UR5, UR5 ;  /* 0x00000005000572bd */ /* 0x000fd400080e0000 */
[----:B------:R-:W-:-:S06]  /*2550*/  ULOP3.LUT UR4, URZ, UR4, URZ, 0x33, !UPT ;  /* 0x00000004ff047292 */ /* 0x000fcc000f8e33ff */
[----:B------:R-:W-:-:S04]  /*2560*/  IMAD.U32 R2, RZ, RZ, UR4 ;  /* 0x00000004ff027e24 */ /* 0x000fc8000f8e00ff */
[----:B------:R-:W2:Y:S02]  /*2570*/  REDUX UR7, R2 ;  /* 0x00000000020773c4 */ /* 0x000ea40000000000 */
[----:B------:R3:W-:Y:S01]  /*2580*/  UTCATOMSWS.AND URZ, UR4 ;  /* 0x0000000400ff79e3 */ /* 0x0007e20008000000 */
[----:B-1----:R-:W-:Y:S01]  /*2590*/  ISETP.EQ.U32.AND P0, PT, R0, UR5, PT ;  /* 0x0000000500007c0c */ /* 0x002fe2000bf02070 */
[----:B--2---:R-:W-:-:S12]  /*25a0*/  IMAD.U32 R0, RZ, RZ, UR7 ;  /* 0x00000007ff007e24 */ /* 0x004fd8000f8e00ff */
[----:B------:R3:W-:Y:S01]  /*25b0*/  @P0 ATOMS.AND RZ, [UR6], R0 ;  /* 0x00000000ffff098c */ /* 0x0007e2000a800006 */
[----:B------:R-:W-:Y:S05]  /*25c0*/  BRA `(.L_x_64) ;  /* 0x0000000000147947 */ /* 0x000fea0003800000 */
.L_x_66:
[----:B------:R-:W-:-:S07]  /*25d0*/  MOV R2, 0x25f0 ;  /* 0x000025f000027802 */ /* 0x000fce0000000f00 */
[----:B------:R-:W-:Y:S05]  /*25e0*/  CALL.REL.NOINC `($__internal_0_$__cuda_sm10x_tcgen05_guardrail_trap_col_being_dealloced_not_returned_by_alloc) ;  /* 0x0000000000447944 */ /* 0x000fea0003c00000 */
[----:B------:R-:W-:Y:S05]  /*25f0*/  BRA `(.L_x_64) ;  /* 0x0000000000087947 */ /* 0x000fea0003800000 */
.L_x_65:
[----:B------:R-:W-:-:S07]  /*2600*/  MOV R2, 0x2620 ;  /* 0x0000262000027802 */ /* 0x000fce0000000f00 */
[----:B------:R-:W-:Y:S05]  /*2610*/  CALL.REL.NOINC `($__internal_2_$__cuda_sm10x_tcgen05_guardrail_trap_unallocated_columns_being_dealloced) ;  /* 0x0000000000507944 */ /* 0x000fea0003c00000 */
.L_x_64:
[----:B------:R-:W-:Y:S01]  /*2620*/  NOP ;  /* 0x0000000000007918 */ /* 0x000fe20000000000 */
[----:B---3--:R-:W-:Y:S05]  /*2630*/  EXIT ;  /* 0x000000000000794d */ /* 0x008fea0003800000 */
.L_x_55:
[----:B------:R-:W1:Y:S02]  /*2640*/  SYNCS.PHASECHK.TRANS64.TRYWAIT P0, [UR8+0x5000], RZ ;  /* 0x005000ffff0075a7 */ /* 0x000e640008001108 */
[----:B-1----:R-:W-:Y:S05]  /*2650*/  @!P0 BRA `(.L_x_55) ;  /* 0xfffffffc00f88947 */ /* 0x002fea000383ffff */
[----:B------:R-:W-:Y:S05]  /*2660*/  BRA `(.L_x_67) ;  /* 0xfffffff000f07947 */ /* 0x000fea000383ffff */
.L_x_57:
[----:B------:R-:W1:Y:S02]  /*2670*/  SYNCS.PHASECHK.TRANS64.TRYWAIT P1, [UR8+0x5010], RZ ;  /* 0x005010ffff0075a7 */ /* 0x000e640008021108 */
[----:B-1----:R-:W-:Y:S05]  /*2680*/  @!P1 BRA `(.L_x_57) ;  /* 0xfffffffc00f89947 */ /* 0x002fea000383ffff */
[----:B------:R-:W-:Y:S05]  /*2690*/  BRA `(.L_x_68) ;  /* 0xfffffff400347947 */ /* 0x000fea000383ffff */
.L_x_58:
[----:B------:R-:W2:Y:S02]  /*26a0*/  SYNCS.PHASECHK.TRANS64.TRYWAIT P0, [UR8+0x5000], R3 ;  /* 0x00500003ff0075a7 */ /* 0x000ea40008001108 */
[----:B--2---:R-:W-:Y:S05]  /*26b0*/  @!P0 BRA `(.L_x_58) ;  /* 0xfffffffc00f88947 */ /* 0x004fea000383ffff */
[----:B------:R-:W-:Y:S05]  /*26c0*/  BRA `(.L_x_69) ;  /* 0xfffffff400a07947 */ /* 0x000fea000383ffff */
.L_x_60:
[----:B------:R-:W4:Y:S02]  /*26d0*/  SYNCS.PHASECHK.TRANS64.TRYWAIT P0, [UR8+0x5010], R3 ;  /* 0x00501003ff0075a7 */ /* 0x000f240008001108 */
[----:B----4-:R-:W-:Y:S05]  /*26e0*/  @!P0 BRA `(.L_x_60) ;  /* 0xfffffffc00f88947 */ /* 0x010fea000383ffff */
[----:B------:R-:W-:Y:S05]  /*26f0*/  BRA `(.L_x_70) ;  /* 0xfffffff400d87947 */ /* 0x000fea000383ffff */
        .weak           $__internal_0_$__cuda_sm10x_tcgen05_guardrail_trap_col_being_dealloced_not_returned_by_alloc
        .type           $__internal_0_$__cuda_sm10x_tcgen05_guardrail_trap_col_being_dealloced_not_returned_by_alloc,@function
        .size           $__internal_0_$__cuda_sm10x_tcgen05_guardrail_trap_col_being_dealloced_not_returned_by_alloc,($__internal_1_$__cuda_sm10x_tcgen05_guardrail_trap_phase_invalid_during_alloc - $__internal_0_$__cuda_sm10x_tcgen05_guardrail_trap_col_being_dealloced_not_returned_by_alloc)
$__internal_0_$__cuda_sm10x_tcgen05_guardrail_trap_col_being_dealloced_not_returned_by_alloc:
[----:B------:R-:W-:Y:S05]  /*2700*/  BPT.TRAP 0x1 ;  /* 0x000000040000795c */ /* 0x000fea0000300000 */
[----:B------:R-:W-:-:S04]  /*2710*/  IMAD.MOV.U32 R3, RZ, RZ, 0x0 ;  /* 0x00000000ff037424 */ /* 0x000fc800078e00ff */
[----:B------:R-:W-:Y:S05]  /*2720*/  RET.REL.NODEC R2 `(gluon_tcgen05) ;  /* 0xffffffd802347950 */ /* 0x000fea0003c3ffff */
        .weak           $__internal_1_$__cuda_sm10x_tcgen05_guardrail_trap_phase_invalid_during_alloc
        .type           $__internal_1_$__cuda_sm10x_tcgen05_guardrail_trap_phase_invalid_during_alloc,@function
        .size           $__internal_1_$__cuda_sm10x_tcgen05_guardrail_trap_phase_invalid_during_alloc,($__internal_2_$__cuda_sm10x_tcgen05_guardrail_trap_unallocated_columns_being_dealloced - $__internal_1_$__cuda_sm10x_tcgen05_guardrail_trap_phase_invalid_during_alloc)
$__internal_1_$__cuda_sm10x_tcgen05_guardrail_trap_phase_invalid_during_alloc:
[----:B------:R-:W-:Y:S05]  /*2730*/  BPT.TRAP 0x1 ;  /* 0x000000040000795c */ /* 0x000fea0000300000 */
[----:B------:R-:W-:-:S04]  /*2740*/  IMAD.MOV.U32 R3, RZ, RZ, 0x0 ;  /* 0x00000000ff037424 */ /* 0x000fc800078e00ff */
[----:B------:R-:W-:Y:S05]  /*2750*/  RET.REL.NODEC R2 `(gluon_tcgen05) ;  /* 0xffffffd802287950 */ /* 0x000fea0003c3ffff */
        .weak           $__internal_2_$__cuda_sm10x_tcgen05_guardrail_trap_unallocated_columns_being_dealloced
        .type           $__internal_2_$__cuda_sm10x_tcgen05_guardrail_trap_unallocated_columns_being_dealloced,@function
        .size           $__internal_2_$__cuda_sm10x_tcgen05_guardrail_trap_unallocated_columns_being_dealloced,(.L_x_74 - $__internal_2_$__cuda_sm10x_tcgen05_guardrail_trap_unallocated_columns_being_dealloced)
$__internal_2_$__cuda_sm10x_tcgen05_guardrail_trap_unallocated_columns_being_dealloced:
[----:B------:R-:W-:Y:S05]  /*2760*/  BPT.TRAP 0x1 ;  /* 0x000000040000795c */ /* 0x000fea0000300000 */
[----:B------:R-:W-:-:S04]  /*2770*/  IMAD.MOV.U32 R3, RZ, RZ, 0x0 ;  /* 0x00000000ff037424 */ /* 0x000fc800078e00ff */
[----:B------:R-:W-:Y:S05]  /*2780*/  RET.REL.NODEC R2 `(gluon_tcgen05) ;  /* 0xffffffd8021c7950 */ /* 0x000fea0003c3ffff */
.L_x_71:
[----:B------:R-:W-:-:S00]  /*2790*/  BRA `(.L_x_71) ;  /* 0xfffffffc00fc7947 */ /* 0x000fc0000383ffff */
[----:B------:R-:W-:-:S00]  /*27a0*/  NOP ;  /* 0x0000000000007918 */ /* 0x000fc00000000000 */
        /* <DEDUP_REMOVED lines=13> */
.L_x_74:


//--------------------- .nv.shared.gluon_tcgen05  --------------------------
	.section	.nv.shared.gluon_tcgen05,"aw",@nobits
	.sectionflags	@""
	.align	16
	.zero		1024


//--------------------- .nv.shared.reserved.0     --------------------------
	.section	.nv.shared.reserved.0,"aw",@nobits
	.align	8
	.weak		__nv_reservedSMEM_offset_0_alias
	.size		__nv_reservedSMEM_offset_0_alias, 0, 64
	.other		__nv_reservedSMEM_offset_0_alias,@"STO_CUDA_RESERVED_SHARED STV_DEFAULT"
__nv_reservedSMEM_offset_0_alias:
	.zero		0
.nv.shared.reserved.0:
	.zero		64
	.weak		__nv_reservedSMEM_allocation_phase
	.type		__nv_reservedSMEM_allocation_phase,@object
	.size		__nv_reservedSMEM_allocation_phase,(.L_0 - __nv_reservedSMEM_allocation_phase)
__nv_reservedSMEM_allocation_phase:
	.zero		1
.L_0:
	.zero		7
	.weak		__nv_reservedSMEM_devtool_atexit_pc
	.type		__nv_reservedSMEM_devtool_atexit_pc,@object
	.size		__nv_reservedSMEM_devtool_atexit_pc,(__nv_reservedSMEM_allocation_mask - __nv_reservedSMEM_devtool_atexit_pc)
__nv_reservedSMEM_devtool_atexit_pc:
	.zero		8
	.weak		__nv_reservedSMEM_allocation_mask
	.type		__nv_reservedSMEM_allocation_mask,@object
	.size		__nv_reservedSMEM_allocation_mask,(.L_2 - __nv_reservedSMEM_allocation_mask)
__nv_reservedSMEM_allocation_mask:
	.zero		4
.L_2:


//--------------------- .nv.constant0.gluon_tcgen05 --------------------------
	.section	.nv.constant0.gluon_tcgen05,"a",@progbits
	.sectionflags	@""
	.align	4
.nv.constant0.gluon_tcgen05:
	.zero		976


//--------------------- SYMBOLS --------------------------

	.type		.nv.reservedSmem.offset0,@object
	.size		.nv.reservedSmem.offset0,0x4
	.type		.nv.reservedSmem.cap,@object
	.size		.nv.reservedSmem.cap,0x4
